//
// Generated by NVIDIA NVVM Compiler
//
// Compiler Build ID: CL-36424714
// Cuda compilation tools, release 13.0, V13.0.88
// Based on NVVM 20.0.0
//

.version 9.0
.target sm_100
.address_size 64

	// .globl	_Z11test_assignIhEvPvPKvjPm

.visible .entry _Z11test_assignIhEvPvPKvjPm(
	.param .u64 .ptr .align 1 _Z11test_assignIhEvPvPKvjPm_param_0,
	.param .u64 .ptr .align 1 _Z11test_assignIhEvPvPKvjPm_param_1,
	.param .u32 _Z11test_assignIhEvPvPKvjPm_param_2,
	.param .u64 .ptr .align 1 _Z11test_assignIhEvPvPKvjPm_param_3
)
{
	.reg .pred 	%p<10>;
	.reg .b16 	%rs<71>;
	.reg .b32 	%r<23>;
	.reg .b64 	%rd<22>;

	ld.param.u64 	%rd11, [_Z11test_assignIhEvPvPKvjPm_param_1];
	ld.param.u32 	%r16, [_Z11test_assignIhEvPvPKvjPm_param_2];
	ld.param.u64 	%rd9, [_Z11test_assignIhEvPvPKvjPm_param_3];
	cvta.to.global.u64 	%rd1, %rd11;
	// begin inline asm
	mov.u64 	%rd10, %clock64;
	// end inline asm
	setp.eq.s32 	%p1, %r16, 0;
	@%p1 bra 	$L__BB0_13;
	and.b32  	%r1, %r16, 15;
	setp.lt.u32 	%p2, %r16, 16;
	mov.b16 	%rs67, 0;
	mov.b32 	%r20, 0;
	@%p2 bra 	$L__BB0_4;
	and.b32  	%r20, %r16, -16;
	neg.s32 	%r18, %r20;
	add.s64 	%rd20, %rd1, 7;
	mov.b16 	%rs67, 0;
$L__BB0_3:
	.pragma "nounroll";
	ld.global.u8 	%rs12, [%rd20+-7];
	sub.s16 	%rs13, %rs12, %rs67;
	st.global.u8 	[%rd20+-7], %rs13;
	ld.global.u8 	%rs14, [%rd20+-6];
	sub.s16 	%rs15, %rs14, %rs13;
	st.global.u8 	[%rd20+-6], %rs15;
	ld.global.u8 	%rs16, [%rd20+-5];
	sub.s16 	%rs17, %rs16, %rs15;
	st.global.u8 	[%rd20+-5], %rs17;
	ld.global.u8 	%rs18, [%rd20+-4];
	sub.s16 	%rs19, %rs18, %rs17;
	st.global.u8 	[%rd20+-4], %rs19;
	ld.global.u8 	%rs20, [%rd20+-3];
	sub.s16 	%rs21, %rs20, %rs19;
	st.global.u8 	[%rd20+-3], %rs21;
	ld.global.u8 	%rs22, [%rd20+-2];
	sub.s16 	%rs23, %rs22, %rs21;
	st.global.u8 	[%rd20+-2], %rs23;
	ld.global.u8 	%rs24, [%rd20+-1];
	sub.s16 	%rs25, %rs24, %rs23;
	st.global.u8 	[%rd20+-1], %rs25;
	ld.global.u8 	%rs26, [%rd20];
	sub.s16 	%rs27, %rs26, %rs25;
	st.global.u8 	[%rd20], %rs27;
	ld.global.u8 	%rs28, [%rd20+1];
	sub.s16 	%rs29, %rs28, %rs27;
	st.global.u8 	[%rd20+1], %rs29;
	ld.global.u8 	%rs30, [%rd20+2];
	sub.s16 	%rs31, %rs30, %rs29;
	st.global.u8 	[%rd20+2], %rs31;
	ld.global.u8 	%rs32, [%rd20+3];
	sub.s16 	%rs33, %rs32, %rs31;
	st.global.u8 	[%rd20+3], %rs33;
	ld.global.u8 	%rs34, [%rd20+4];
	sub.s16 	%rs35, %rs34, %rs33;
	st.global.u8 	[%rd20+4], %rs35;
	ld.global.u8 	%rs36, [%rd20+5];
	sub.s16 	%rs37, %rs36, %rs35;
	st.global.u8 	[%rd20+5], %rs37;
	ld.global.u8 	%rs38, [%rd20+6];
	sub.s16 	%rs39, %rs38, %rs37;
	st.global.u8 	[%rd20+6], %rs39;
	ld.global.u8 	%rs40, [%rd20+7];
	sub.s16 	%rs41, %rs40, %rs39;
	st.global.u8 	[%rd20+7], %rs41;
	ld.global.u8 	%rs42, [%rd20+8];
	sub.s16 	%rs67, %rs42, %rs41;
	st.global.u8 	[%rd20+8], %rs67;
	add.s32 	%r18, %r18, 16;
	add.s64 	%rd20, %rd20, 16;
	setp.ne.s32 	%p3, %r18, 0;
	@%p3 bra 	$L__BB0_3;
$L__BB0_4:
	setp.eq.s32 	%p4, %r1, 0;
	@%p4 bra 	$L__BB0_13;
	and.b32  	%r7, %r16, 7;
	setp.lt.u32 	%p5, %r1, 8;
	@%p5 bra 	$L__BB0_7;
	cvt.u64.u32 	%rd12, %r20;
	add.s64 	%rd13, %rd1, %rd12;
	ld.global.u8 	%rs43, [%rd13];
	sub.s16 	%rs44, %rs43, %rs67;
	st.global.u8 	[%rd13], %rs44;
	ld.global.u8 	%rs45, [%rd13+1];
	sub.s16 	%rs46, %rs45, %rs44;
	st.global.u8 	[%rd13+1], %rs46;
	ld.global.u8 	%rs47, [%rd13+2];
	sub.s16 	%rs48, %rs47, %rs46;
	st.global.u8 	[%rd13+2], %rs48;
	ld.global.u8 	%rs49, [%rd13+3];
	sub.s16 	%rs50, %rs49, %rs48;
	st.global.u8 	[%rd13+3], %rs50;
	ld.global.u8 	%rs51, [%rd13+4];
	sub.s16 	%rs52, %rs51, %rs50;
	st.global.u8 	[%rd13+4], %rs52;
	ld.global.u8 	%rs53, [%rd13+5];
	sub.s16 	%rs54, %rs53, %rs52;
	st.global.u8 	[%rd13+5], %rs54;
	ld.global.u8 	%rs55, [%rd13+6];
	sub.s16 	%rs56, %rs55, %rs54;
	st.global.u8 	[%rd13+6], %rs56;
	ld.global.u8 	%rs57, [%rd13+7];
	sub.s16 	%rs67, %rs57, %rs56;
	st.global.u8 	[%rd13+7], %rs67;
	add.s32 	%r20, %r20, 8;
$L__BB0_7:
	setp.eq.s32 	%p6, %r7, 0;
	@%p6 bra 	$L__BB0_13;
	and.b32  	%r10, %r16, 3;
	setp.lt.u32 	%p7, %r7, 4;
	@%p7 bra 	$L__BB0_10;
	cvt.u64.u32 	%rd14, %r20;
	add.s64 	%rd15, %rd1, %rd14;
	ld.global.u8 	%rs58, [%rd15];
	sub.s16 	%rs59, %rs58, %rs67;
	st.global.u8 	[%rd15], %rs59;
	ld.global.u8 	%rs60, [%rd15+1];
	sub.s16 	%rs61, %rs60, %rs59;
	st.global.u8 	[%rd15+1], %rs61;
	ld.global.u8 	%rs62, [%rd15+2];
	sub.s16 	%rs63, %rs62, %rs61;
	st.global.u8 	[%rd15+2], %rs63;
	ld.global.u8 	%rs64, [%rd15+3];
	sub.s16 	%rs67, %rs64, %rs63;
	st.global.u8 	[%rd15+3], %rs67;
	add.s32 	%r20, %r20, 4;
$L__BB0_10:
	setp.eq.s32 	%p8, %r10, 0;
	@%p8 bra 	$L__BB0_13;
	cvt.u64.u32 	%rd16, %r20;
	add.s64 	%rd21, %rd1, %rd16;
	neg.s32 	%r22, %r10;
$L__BB0_12:
	.pragma "nounroll";
	ld.global.u8 	%rs65, [%rd21];
	sub.s16 	%rs67, %rs65, %rs67;
	st.global.u8 	[%rd21], %rs67;
	add.s64 	%rd21, %rd21, 1;
	add.s32 	%r22, %r22, 1;
	setp.ne.s32 	%p9, %r22, 0;
	@%p9 bra 	$L__BB0_12;
$L__BB0_13:
	cvta.to.global.u64 	%rd18, %rd9;
	// begin inline asm
	mov.u64 	%rd17, %clock64;
	// end inline asm
	sub.s64 	%rd19, %rd17, %rd10;
	st.global.u64 	[%rd18], %rd19;
	ret;

}
	// .globl	_Z11test_assignItEvPvPKvjPm
.visible .entry _Z11test_assignItEvPvPKvjPm(
	.param .u64 .ptr .align 1 _Z11test_assignItEvPvPKvjPm_param_0,
	.param .u64 .ptr .align 1 _Z11test_assignItEvPvPKvjPm_param_1,
	.param .u32 _Z11test_assignItEvPvPKvjPm_param_2,
	.param .u64 .ptr .align 1 _Z11test_assignItEvPvPKvjPm_param_3
)
{
	.reg .pred 	%p<10>;
	.reg .b16 	%rs<71>;
	.reg .b32 	%r<27>;
	.reg .b64 	%rd<22>;

	ld.param.u64 	%rd11, [_Z11test_assignItEvPvPKvjPm_param_1];
	ld.param.u32 	%r17, [_Z11test_assignItEvPvPKvjPm_param_2];
	ld.param.u64 	%rd9, [_Z11test_assignItEvPvPKvjPm_param_3];
	cvta.to.global.u64 	%rd1, %rd11;
	shr.u32 	%r1, %r17, 1;
	// begin inline asm
	mov.u64 	%rd10, %clock64;
	// end inline asm
	setp.lt.u32 	%p1, %r17, 2;
	@%p1 bra 	$L__BB1_13;
	add.s32 	%r19, %r1, -1;
	and.b32  	%r2, %r1, 15;
	setp.lt.u32 	%p2, %r19, 15;
	mov.b16 	%rs67, 0;
	mov.b32 	%r24, 0;
	@%p2 bra 	$L__BB1_4;
	and.b32  	%r24, %r1, 2147483632;
	and.b32  	%r21, %r1, 2147483632;
	neg.s32 	%r22, %r21;
	add.s64 	%rd20, %rd1, 16;
	mov.b16 	%rs67, 0;
$L__BB1_3:
	.pragma "nounroll";
	ld.global.u16 	%rs12, [%rd20+-16];
	sub.s16 	%rs13, %rs12, %rs67;
	st.global.u16 	[%rd20+-16], %rs13;
	ld.global.u16 	%rs14, [%rd20+-14];
	sub.s16 	%rs15, %rs14, %rs13;
	st.global.u16 	[%rd20+-14], %rs15;
	ld.global.u16 	%rs16, [%rd20+-12];
	sub.s16 	%rs17, %rs16, %rs15;
	st.global.u16 	[%rd20+-12], %rs17;
	ld.global.u16 	%rs18, [%rd20+-10];
	sub.s16 	%rs19, %rs18, %rs17;
	st.global.u16 	[%rd20+-10], %rs19;
	ld.global.u16 	%rs20, [%rd20+-8];
	sub.s16 	%rs21, %rs20, %rs19;
	st.global.u16 	[%rd20+-8], %rs21;
	ld.global.u16 	%rs22, [%rd20+-6];
	sub.s16 	%rs23, %rs22, %rs21;
	st.global.u16 	[%rd20+-6], %rs23;
	ld.global.u16 	%rs24, [%rd20+-4];
	sub.s16 	%rs25, %rs24, %rs23;
	st.global.u16 	[%rd20+-4], %rs25;
	ld.global.u16 	%rs26, [%rd20+-2];
	sub.s16 	%rs27, %rs26, %rs25;
	st.global.u16 	[%rd20+-2], %rs27;
	ld.global.u16 	%rs28, [%rd20];
	sub.s16 	%rs29, %rs28, %rs27;
	st.global.u16 	[%rd20], %rs29;
	ld.global.u16 	%rs30, [%rd20+2];
	sub.s16 	%rs31, %rs30, %rs29;
	st.global.u16 	[%rd20+2], %rs31;
	ld.global.u16 	%rs32, [%rd20+4];
	sub.s16 	%rs33, %rs32, %rs31;
	st.global.u16 	[%rd20+4], %rs33;
	ld.global.u16 	%rs34, [%rd20+6];
	sub.s16 	%rs35, %rs34, %rs33;
	st.global.u16 	[%rd20+6], %rs35;
	ld.global.u16 	%rs36, [%rd20+8];
	sub.s16 	%rs37, %rs36, %rs35;
	st.global.u16 	[%rd20+8], %rs37;
	ld.global.u16 	%rs38, [%rd20+10];
	sub.s16 	%rs39, %rs38, %rs37;
	st.global.u16 	[%rd20+10], %rs39;
	ld.global.u16 	%rs40, [%rd20+12];
	sub.s16 	%rs41, %rs40, %rs39;
	st.global.u16 	[%rd20+12], %rs41;
	ld.global.u16 	%rs42, [%rd20+14];
	sub.s16 	%rs67, %rs42, %rs41;
	st.global.u16 	[%rd20+14], %rs67;
	add.s32 	%r22, %r22, 16;
	add.s64 	%rd20, %rd20, 32;
	setp.ne.s32 	%p3, %r22, 0;
	@%p3 bra 	$L__BB1_3;
$L__BB1_4:
	setp.eq.s32 	%p4, %r2, 0;
	@%p4 bra 	$L__BB1_13;
	and.b32  	%r8, %r1, 7;
	setp.lt.u32 	%p5, %r2, 8;
	@%p5 bra 	$L__BB1_7;
	mul.wide.u32 	%rd12, %r24, 2;
	add.s64 	%rd13, %rd1, %rd12;
	ld.global.u16 	%rs43, [%rd13];
	sub.s16 	%rs44, %rs43, %rs67;
	st.global.u16 	[%rd13], %rs44;
	ld.global.u16 	%rs45, [%rd13+2];
	sub.s16 	%rs46, %rs45, %rs44;
	st.global.u16 	[%rd13+2], %rs46;
	ld.global.u16 	%rs47, [%rd13+4];
	sub.s16 	%rs48, %rs47, %rs46;
	st.global.u16 	[%rd13+4], %rs48;
	ld.global.u16 	%rs49, [%rd13+6];
	sub.s16 	%rs50, %rs49, %rs48;
	st.global.u16 	[%rd13+6], %rs50;
	ld.global.u16 	%rs51, [%rd13+8];
	sub.s16 	%rs52, %rs51, %rs50;
	st.global.u16 	[%rd13+8], %rs52;
	ld.global.u16 	%rs53, [%rd13+10];
	sub.s16 	%rs54, %rs53, %rs52;
	st.global.u16 	[%rd13+10], %rs54;
	ld.global.u16 	%rs55, [%rd13+12];
	sub.s16 	%rs56, %rs55, %rs54;
	st.global.u16 	[%rd13+12], %rs56;
	ld.global.u16 	%rs57, [%rd13+14];
	sub.s16 	%rs67, %rs57, %rs56;
	st.global.u16 	[%rd13+14], %rs67;
	add.s32 	%r24, %r24, 8;
$L__BB1_7:
	setp.eq.s32 	%p6, %r8, 0;
	@%p6 bra 	$L__BB1_13;
	and.b32  	%r11, %r1, 3;
	setp.lt.u32 	%p7, %r8, 4;
	@%p7 bra 	$L__BB1_10;
	mul.wide.u32 	%rd14, %r24, 2;
	add.s64 	%rd15, %rd1, %rd14;
	ld.global.u16 	%rs58, [%rd15];
	sub.s16 	%rs59, %rs58, %rs67;
	st.global.u16 	[%rd15], %rs59;
	ld.global.u16 	%rs60, [%rd15+2];
	sub.s16 	%rs61, %rs60, %rs59;
	st.global.u16 	[%rd15+2], %rs61;
	ld.global.u16 	%rs62, [%rd15+4];
	sub.s16 	%rs63, %rs62, %rs61;
	st.global.u16 	[%rd15+4], %rs63;
	ld.global.u16 	%rs64, [%rd15+6];
	sub.s16 	%rs67, %rs64, %rs63;
	st.global.u16 	[%rd15+6], %rs67;
	add.s32 	%r24, %r24, 4;
$L__BB1_10:
	setp.eq.s32 	%p8, %r11, 0;
	@%p8 bra 	$L__BB1_13;
	mul.wide.u32 	%rd16, %r24, 2;
	add.s64 	%rd21, %rd1, %rd16;
	neg.s32 	%r26, %r11;
$L__BB1_12:
	.pragma "nounroll";
	ld.global.u16 	%rs65, [%rd21];
	sub.s16 	%rs67, %rs65, %rs67;
	st.global.u16 	[%rd21], %rs67;
	add.s64 	%rd21, %rd21, 2;
	add.s32 	%r26, %r26, 1;
	setp.ne.s32 	%p9, %r26, 0;
	@%p9 bra 	$L__BB1_12;
$L__BB1_13:
	cvta.to.global.u64 	%rd18, %rd9;
	// begin inline asm
	mov.u64 	%rd17, %clock64;
	// end inline asm
	sub.s64 	%rd19, %rd17, %rd10;
	st.global.u64 	[%rd18], %rd19;
	ret;

}
	// .globl	_Z11test_assignIjEvPvPKvjPm
.visible .entry _Z11test_assignIjEvPvPKvjPm(
	.param .u64 .ptr .align 1 _Z11test_assignIjEvPvPKvjPm_param_0,
	.param .u64 .ptr .align 1 _Z11test_assignIjEvPvPKvjPm_param_1,
	.param .u32 _Z11test_assignIjEvPvPKvjPm_param_2,
	.param .u64 .ptr .align 1 _Z11test_assignIjEvPvPKvjPm_param_3
)
{
	.reg .pred 	%p<10>;
	.reg .b32 	%r<96>;
	.reg .b64 	%rd<22>;

	ld.param.u64 	%rd11, [_Z11test_assignIjEvPvPKvjPm_param_1];
	ld.param.u32 	%r26, [_Z11test_assignIjEvPvPKvjPm_param_2];
	ld.param.u64 	%rd9, [_Z11test_assignIjEvPvPKvjPm_param_3];
	cvta.to.global.u64 	%rd1, %rd11;
	shr.u32 	%r1, %r26, 2;
	// begin inline asm
	mov.u64 	%rd10, %clock64;
	// end inline asm
	setp.lt.u32 	%p1, %r26, 4;
	@%p1 bra 	$L__BB2_13;
	add.s32 	%r28, %r1, -1;
	and.b32  	%r2, %r1, 15;
	setp.lt.u32 	%p2, %r28, 15;
	mov.b32 	%r90, 0;
	mov.u32 	%r89, %r90;
	@%p2 bra 	$L__BB2_4;
	and.b32  	%r90, %r1, 1073741808;
	and.b32  	%r31, %r1, 1073741808;
	neg.s32 	%r86, %r31;
	add.s64 	%rd20, %rd1, 32;
	mov.b32 	%r89, 0;
$L__BB2_3:
	.pragma "nounroll";
	ld.global.u32 	%r32, [%rd20+-32];
	sub.s32 	%r33, %r32, %r89;
	st.global.u32 	[%rd20+-32], %r33;
	ld.global.u32 	%r34, [%rd20+-28];
	sub.s32 	%r35, %r34, %r33;
	st.global.u32 	[%rd20+-28], %r35;
	ld.global.u32 	%r36, [%rd20+-24];
	sub.s32 	%r37, %r36, %r35;
	st.global.u32 	[%rd20+-24], %r37;
	ld.global.u32 	%r38, [%rd20+-20];
	sub.s32 	%r39, %r38, %r37;
	st.global.u32 	[%rd20+-20], %r39;
	ld.global.u32 	%r40, [%rd20+-16];
	sub.s32 	%r41, %r40, %r39;
	st.global.u32 	[%rd20+-16], %r41;
	ld.global.u32 	%r42, [%rd20+-12];
	sub.s32 	%r43, %r42, %r41;
	st.global.u32 	[%rd20+-12], %r43;
	ld.global.u32 	%r44, [%rd20+-8];
	sub.s32 	%r45, %r44, %r43;
	st.global.u32 	[%rd20+-8], %r45;
	ld.global.u32 	%r46, [%rd20+-4];
	sub.s32 	%r47, %r46, %r45;
	st.global.u32 	[%rd20+-4], %r47;
	ld.global.u32 	%r48, [%rd20];
	sub.s32 	%r49, %r48, %r47;
	st.global.u32 	[%rd20], %r49;
	ld.global.u32 	%r50, [%rd20+4];
	sub.s32 	%r51, %r50, %r49;
	st.global.u32 	[%rd20+4], %r51;
	ld.global.u32 	%r52, [%rd20+8];
	sub.s32 	%r53, %r52, %r51;
	st.global.u32 	[%rd20+8], %r53;
	ld.global.u32 	%r54, [%rd20+12];
	sub.s32 	%r55, %r54, %r53;
	st.global.u32 	[%rd20+12], %r55;
	ld.global.u32 	%r56, [%rd20+16];
	sub.s32 	%r57, %r56, %r55;
	st.global.u32 	[%rd20+16], %r57;
	ld.global.u32 	%r58, [%rd20+20];
	sub.s32 	%r59, %r58, %r57;
	st.global.u32 	[%rd20+20], %r59;
	ld.global.u32 	%r60, [%rd20+24];
	sub.s32 	%r61, %r60, %r59;
	st.global.u32 	[%rd20+24], %r61;
	ld.global.u32 	%r62, [%rd20+28];
	sub.s32 	%r89, %r62, %r61;
	st.global.u32 	[%rd20+28], %r89;
	add.s32 	%r86, %r86, 16;
	add.s64 	%rd20, %rd20, 64;
	setp.ne.s32 	%p3, %r86, 0;
	@%p3 bra 	$L__BB2_3;
$L__BB2_4:
	setp.eq.s32 	%p4, %r2, 0;
	@%p4 bra 	$L__BB2_13;
	and.b32  	%r11, %r1, 7;
	setp.lt.u32 	%p5, %r2, 8;
	@%p5 bra 	$L__BB2_7;
	mul.wide.u32 	%rd12, %r90, 4;
	add.s64 	%rd13, %rd1, %rd12;
	ld.global.u32 	%r63, [%rd13];
	sub.s32 	%r64, %r63, %r89;
	st.global.u32 	[%rd13], %r64;
	ld.global.u32 	%r65, [%rd13+4];
	sub.s32 	%r66, %r65, %r64;
	st.global.u32 	[%rd13+4], %r66;
	ld.global.u32 	%r67, [%rd13+8];
	sub.s32 	%r68, %r67, %r66;
	st.global.u32 	[%rd13+8], %r68;
	ld.global.u32 	%r69, [%rd13+12];
	sub.s32 	%r70, %r69, %r68;
	st.global.u32 	[%rd13+12], %r70;
	ld.global.u32 	%r71, [%rd13+16];
	sub.s32 	%r72, %r71, %r70;
	st.global.u32 	[%rd13+16], %r72;
	ld.global.u32 	%r73, [%rd13+20];
	sub.s32 	%r74, %r73, %r72;
	st.global.u32 	[%rd13+20], %r74;
	ld.global.u32 	%r75, [%rd13+24];
	sub.s32 	%r76, %r75, %r74;
	st.global.u32 	[%rd13+24], %r76;
	ld.global.u32 	%r77, [%rd13+28];
	sub.s32 	%r89, %r77, %r76;
	st.global.u32 	[%rd13+28], %r89;
	add.s32 	%r90, %r90, 8;
$L__BB2_7:
	setp.eq.s32 	%p6, %r11, 0;
	@%p6 bra 	$L__BB2_13;
	and.b32  	%r16, %r1, 3;
	setp.lt.u32 	%p7, %r11, 4;
	@%p7 bra 	$L__BB2_10;
	mul.wide.u32 	%rd14, %r90, 4;
	add.s64 	%rd15, %rd1, %rd14;
	ld.global.u32 	%r78, [%rd15];
	sub.s32 	%r79, %r78, %r89;
	st.global.u32 	[%rd15], %r79;
	ld.global.u32 	%r80, [%rd15+4];
	sub.s32 	%r81, %r80, %r79;
	st.global.u32 	[%rd15+4], %r81;
	ld.global.u32 	%r82, [%rd15+8];
	sub.s32 	%r83, %r82, %r81;
	st.global.u32 	[%rd15+8], %r83;
	ld.global.u32 	%r84, [%rd15+12];
	sub.s32 	%r89, %r84, %r83;
	st.global.u32 	[%rd15+12], %r89;
	add.s32 	%r90, %r90, 4;
$L__BB2_10:
	setp.eq.s32 	%p8, %r16, 0;
	@%p8 bra 	$L__BB2_13;
	mul.wide.u32 	%rd16, %r90, 4;
	add.s64 	%rd21, %rd1, %rd16;
	neg.s32 	%r94, %r16;
$L__BB2_12:
	.pragma "nounroll";
	ld.global.u32 	%r85, [%rd21];
	sub.s32 	%r89, %r85, %r89;
	st.global.u32 	[%rd21], %r89;
	add.s64 	%rd21, %rd21, 4;
	add.s32 	%r94, %r94, 1;
	setp.ne.s32 	%p9, %r94, 0;
	@%p9 bra 	$L__BB2_12;
$L__BB2_13:
	cvta.to.global.u64 	%rd18, %rd9;
	// begin inline asm
	mov.u64 	%rd17, %clock64;
	// end inline asm
	sub.s64 	%rd19, %rd17, %rd10;
	st.global.u64 	[%rd18], %rd19;
	ret;

}
	// .globl	_Z11test_assignImEvPvPKvjPm
.visible .entry _Z11test_assignImEvPvPKvjPm(
	.param .u64 .ptr .align 1 _Z11test_assignImEvPvPKvjPm_param_0,
	.param .u64 .ptr .align 1 _Z11test_assignImEvPvPKvjPm_param_1,
	.param .u32 _Z11test_assignImEvPvPKvjPm_param_2,
	.param .u64 .ptr .align 1 _Z11test_assignImEvPvPKvjPm_param_3
)
{
	.reg .pred 	%p<10>;
	.reg .b32 	%r<27>;
	.reg .b64 	%rd<92>;

	ld.param.u64 	%rd20, [_Z11test_assignImEvPvPKvjPm_param_1];
	ld.param.u32 	%r17, [_Z11test_assignImEvPvPKvjPm_param_2];
	ld.param.u64 	%rd18, [_Z11test_assignImEvPvPKvjPm_param_3];
	cvta.to.global.u64 	%rd1, %rd20;
	shr.u32 	%r1, %r17, 3;
	// begin inline asm
	mov.u64 	%rd19, %clock64;
	// end inline asm
	setp.lt.u32 	%p1, %r17, 8;
	@%p1 bra 	$L__BB3_13;
	add.s32 	%r19, %r1, -1;
	and.b32  	%r2, %r1, 15;
	setp.lt.u32 	%p2, %r19, 15;
	mov.b64 	%rd87, 0;
	mov.b32 	%r24, 0;
	@%p2 bra 	$L__BB3_4;
	and.b32  	%r24, %r1, 536870896;
	and.b32  	%r21, %r1, 536870896;
	neg.s32 	%r22, %r21;
	add.s64 	%rd85, %rd1, 64;
	mov.b64 	%rd87, 0;
$L__BB3_3:
	.pragma "nounroll";
	ld.global.u64 	%rd23, [%rd85+-64];
	sub.s64 	%rd24, %rd23, %rd87;
	st.global.u64 	[%rd85+-64], %rd24;
	ld.global.u64 	%rd25, [%rd85+-56];
	sub.s64 	%rd26, %rd25, %rd24;
	st.global.u64 	[%rd85+-56], %rd26;
	ld.global.u64 	%rd27, [%rd85+-48];
	sub.s64 	%rd28, %rd27, %rd26;
	st.global.u64 	[%rd85+-48], %rd28;
	ld.global.u64 	%rd29, [%rd85+-40];
	sub.s64 	%rd30, %rd29, %rd28;
	st.global.u64 	[%rd85+-40], %rd30;
	ld.global.u64 	%rd31, [%rd85+-32];
	sub.s64 	%rd32, %rd31, %rd30;
	st.global.u64 	[%rd85+-32], %rd32;
	ld.global.u64 	%rd33, [%rd85+-24];
	sub.s64 	%rd34, %rd33, %rd32;
	st.global.u64 	[%rd85+-24], %rd34;
	ld.global.u64 	%rd35, [%rd85+-16];
	sub.s64 	%rd36, %rd35, %rd34;
	st.global.u64 	[%rd85+-16], %rd36;
	ld.global.u64 	%rd37, [%rd85+-8];
	sub.s64 	%rd38, %rd37, %rd36;
	st.global.u64 	[%rd85+-8], %rd38;
	ld.global.u64 	%rd39, [%rd85];
	sub.s64 	%rd40, %rd39, %rd38;
	st.global.u64 	[%rd85], %rd40;
	ld.global.u64 	%rd41, [%rd85+8];
	sub.s64 	%rd42, %rd41, %rd40;
	st.global.u64 	[%rd85+8], %rd42;
	ld.global.u64 	%rd43, [%rd85+16];
	sub.s64 	%rd44, %rd43, %rd42;
	st.global.u64 	[%rd85+16], %rd44;
	ld.global.u64 	%rd45, [%rd85+24];
	sub.s64 	%rd46, %rd45, %rd44;
	st.global.u64 	[%rd85+24], %rd46;
	ld.global.u64 	%rd47, [%rd85+32];
	sub.s64 	%rd48, %rd47, %rd46;
	st.global.u64 	[%rd85+32], %rd48;
	ld.global.u64 	%rd49, [%rd85+40];
	sub.s64 	%rd50, %rd49, %rd48;
	st.global.u64 	[%rd85+40], %rd50;
	ld.global.u64 	%rd51, [%rd85+48];
	sub.s64 	%rd52, %rd51, %rd50;
	st.global.u64 	[%rd85+48], %rd52;
	ld.global.u64 	%rd53, [%rd85+56];
	sub.s64 	%rd87, %rd53, %rd52;
	st.global.u64 	[%rd85+56], %rd87;
	add.s32 	%r22, %r22, 16;
	add.s64 	%rd85, %rd85, 128;
	setp.ne.s32 	%p3, %r22, 0;
	@%p3 bra 	$L__BB3_3;
$L__BB3_4:
	setp.eq.s32 	%p4, %r2, 0;
	@%p4 bra 	$L__BB3_13;
	and.b32  	%r8, %r1, 7;
	setp.lt.u32 	%p5, %r2, 8;
	@%p5 bra 	$L__BB3_7;
	mul.wide.u32 	%rd54, %r24, 8;
	add.s64 	%rd55, %rd1, %rd54;
	ld.global.u64 	%rd56, [%rd55];
	sub.s64 	%rd57, %rd56, %rd87;
	st.global.u64 	[%rd55], %rd57;
	ld.global.u64 	%rd58, [%rd55+8];
	sub.s64 	%rd59, %rd58, %rd57;
	st.global.u64 	[%rd55+8], %rd59;
	ld.global.u64 	%rd60, [%rd55+16];
	sub.s64 	%rd61, %rd60, %rd59;
	st.global.u64 	[%rd55+16], %rd61;
	ld.global.u64 	%rd62, [%rd55+24];
	sub.s64 	%rd63, %rd62, %rd61;
	st.global.u64 	[%rd55+24], %rd63;
	ld.global.u64 	%rd64, [%rd55+32];
	sub.s64 	%rd65, %rd64, %rd63;
	st.global.u64 	[%rd55+32], %rd65;
	ld.global.u64 	%rd66, [%rd55+40];
	sub.s64 	%rd67, %rd66, %rd65;
	st.global.u64 	[%rd55+40], %rd67;
	ld.global.u64 	%rd68, [%rd55+48];
	sub.s64 	%rd69, %rd68, %rd67;
	st.global.u64 	[%rd55+48], %rd69;
	ld.global.u64 	%rd70, [%rd55+56];
	sub.s64 	%rd87, %rd70, %rd69;
	st.global.u64 	[%rd55+56], %rd87;
	add.s32 	%r24, %r24, 8;
$L__BB3_7:
	setp.eq.s32 	%p6, %r8, 0;
	@%p6 bra 	$L__BB3_13;
	and.b32  	%r11, %r1, 3;
	setp.lt.u32 	%p7, %r8, 4;
	@%p7 bra 	$L__BB3_10;
	mul.wide.u32 	%rd71, %r24, 8;
	add.s64 	%rd72, %rd1, %rd71;
	ld.global.u64 	%rd73, [%rd72];
	sub.s64 	%rd74, %rd73, %rd87;
	st.global.u64 	[%rd72], %rd74;
	ld.global.u64 	%rd75, [%rd72+8];
	sub.s64 	%rd76, %rd75, %rd74;
	st.global.u64 	[%rd72+8], %rd76;
	ld.global.u64 	%rd77, [%rd72+16];
	sub.s64 	%rd78, %rd77, %rd76;
	st.global.u64 	[%rd72+16], %rd78;
	ld.global.u64 	%rd79, [%rd72+24];
	sub.s64 	%rd87, %rd79, %rd78;
	st.global.u64 	[%rd72+24], %rd87;
	add.s32 	%r24, %r24, 4;
$L__BB3_10:
	setp.eq.s32 	%p8, %r11, 0;
	@%p8 bra 	$L__BB3_13;
	mul.wide.u32 	%rd80, %r24, 8;
	add.s64 	%rd90, %rd1, %rd80;
	neg.s32 	%r26, %r11;
$L__BB3_12:
	.pragma "nounroll";
	ld.global.u64 	%rd81, [%rd90];
	sub.s64 	%rd87, %rd81, %rd87;
	st.global.u64 	[%rd90], %rd87;
	add.s64 	%rd90, %rd90, 8;
	add.s32 	%r26, %r26, 1;
	setp.ne.s32 	%p9, %r26, 0;
	@%p9 bra 	$L__BB3_12;
$L__BB3_13:
	cvta.to.global.u64 	%rd83, %rd18;
	// begin inline asm
	mov.u64 	%rd82, %clock64;
	// end inline asm
	sub.s64 	%rd84, %rd82, %rd19;
	st.global.u64 	[%rd83], %rd84;
	ret;

}


// ===== COMPILED SASS (sm_100) =====

	.target	sm_100

	.elftype	@"ET_EXEC"


//--------------------- .note.nv.tkinfo           --------------------------
	.section	.note.nv.tkinfo,"",@"SHT_NOTE"
	.sectionflags	@"SHF_NOTE_NV_TKINFO"
	.tkinfo
        /*0018*/ 	.word	0x00000002
        /*0030*/ 	.string	""
        /*0030*/ 	.string	"ptxas"
        /*0030*/ 	.string	"Cuda compilation tools, release 13.0, V13.0.88"
        /*0030*/ 	.string	"Build cuda_13.0.r13.0/compiler.36424714_0"
        /*0030*/ 	.string	"-arch sm_100 -m 64 "



//--------------------- .note.nv.cuinfo           --------------------------
	.section	.note.nv.cuinfo,"",@"SHT_NOTE"
	.sectionflags	@"SHF_NOTE_NV_CUINFO"
        /*0018*/ 	.short	0x0002
        /*001a*/ 	.short	0x0064
        /*001c*/ 	.short	0x0082
	.zero		2


//--------------------- .nv.info                  --------------------------
	.section	.nv.info,"",@"SHT_CUDA_INFO"
	.align	4


	//----- nvinfo : EIATTR_REGCOUNT
	.align		4
        /*0000*/ 	.byte	0x04, 0x2f
        /*0002*/ 	.short	(.L_1 - .L_0)
	.align		4
.L_0:
        /*0004*/ 	.word	index@(_Z11test_assignIhEvPvPKvjPm)
        /*0008*/ 	.word	0x0000001a


	//----- nvinfo : EIATTR_FRAME_SIZE
	.align		4
.L_1:
        /*000c*/ 	.byte	0x04, 0x11
        /*000e*/ 	.short	(.L_3 - .L_2)
	.align		4
.L_2:
        /*0010*/ 	.word	index@(_Z11test_assignIhEvPvPKvjPm)
        /*0014*/ 	.word	0x00000000


	//----- nvinfo : EIATTR_REGCOUNT
	.align		4
.L_3:
        /*0018*/ 	.byte	0x04, 0x2f
        /*001a*/ 	.short	(.L_5 - .L_4)
	.align		4
.L_4:
        /*001c*/ 	.word	index@(_Z11test_assignItEvPvPKvjPm)
        /*0020*/ 	.word	0x00000020


	//----- nvinfo : EIATTR_FRAME_SIZE
	.align		4
.L_5:
        /*0024*/ 	.byte	0x04, 0x11
        /*0026*/ 	.short	(.L_7 - .L_6)
	.align		4
.L_6:
        /*0028*/ 	.word	index@(_Z11test_assignItEvPvPKvjPm)
        /*002c*/ 	.word	0x00000000


	//----- nvinfo : EIATTR_REGCOUNT
	.align		4
.L_7:
        /*0030*/ 	.byte	0x04, 0x2f
        /*0032*/ 	.short	(.L_9 - .L_8)
	.align		4
.L_8:
        /*0034*/ 	.word	index@(_Z11test_assignIjEvPvPKvjPm)
        /*0038*/ 	.word	0x00000020


	//----- nvinfo : EIATTR_FRAME_SIZE
	.align		4
.L_9:
        /*003c*/ 	.byte	0x04, 0x11
        /*003e*/ 	.short	(.L_11 - .L_10)
	.align		4
.L_10:
        /*0040*/ 	.word	index@(_Z11test_assignIjEvPvPKvjPm)
        /*0044*/ 	.word	0x00000000


	//----- nvinfo : EIATTR_REGCOUNT
	.align		4
.L_11:
        /*0048*/ 	.byte	0x04, 0x2f
        /*004a*/ 	.short	(.L_13 - .L_12)
	.align		4
.L_12:
        /*004c*/ 	.word	index@(_Z11test_assignImEvPvPKvjPm)
        /*0050*/ 	.word	0x00000020


	//----- nvinfo : EIATTR_FRAME_SIZE
	.align		4
.L_13:
        /*0054*/ 	.byte	0x04, 0x11
        /*0056*/ 	.short	(.L_15 - .L_14)
	.align		4
.L_14:
        /*0058*/ 	.word	index@(_Z11test_assignImEvPvPKvjPm)
        /*005c*/ 	.word	0x00000000


	//----- nvinfo : EIATTR_MIN_STACK_SIZE
	.align		4
.L_15:
        /*0060*/ 	.byte	0x04, 0x12
        /*0062*/ 	.short	(.L_17 - .L_16)
	.align		4
.L_16:
        /*0064*/ 	.word	index@(_Z11test_assignImEvPvPKvjPm)
        /*0068*/ 	.word	0x00000000


	//----- nvinfo : EIATTR_MIN_STACK_SIZE
	.align		4
.L_17:
        /*006c*/ 	.byte	0x04, 0x12
        /*006e*/ 	.short	(.L_19 - .L_18)
	.align		4
.L_18:
        /*0070*/ 	.word	index@(_Z11test_assignIjEvPvPKvjPm)
        /*0074*/ 	.word	0x00000000


	//----- nvinfo : EIATTR_MIN_STACK_SIZE
	.align		4
.L_19:
        /*0078*/ 	.byte	0x04, 0x12
        /*007a*/ 	.short	(.L_21 - .L_20)
	.align		4
.L_20:
        /*007c*/ 	.word	index@(_Z11test_assignItEvPvPKvjPm)
        /*0080*/ 	.word	0x00000000


	//----- nvinfo : EIATTR_MIN_STACK_SIZE
	.align		4
.L_21:
        /*0084*/ 	.byte	0x04, 0x12
        /*0086*/ 	.short	(.L_23 - .L_22)
	.align		4
.L_22:
        /*0088*/ 	.word	index@(_Z11test_assignIhEvPvPKvjPm)
        /*008c*/ 	.word	0x00000000
.L_23:


//--------------------- .nv.compat                --------------------------
	.section	.nv.compat,"",@"SHT_CUDA_COMPAT_INFO"
	.align	4
        /*0000*/ 	.byte	0x02, 0x09, 0x00, 0x00, 0x02, 0x02, 0x01, 0x00, 0x02, 0x05, 0x05, 0x00, 0x03, 0x07, 0x01, 0x01
        /*0010*/ 	.byte	0x02, 0x03, 0x00, 0x00, 0x02, 0x06, 0x01, 0x00, 0x04, 0x0b, 0x08, 0x00, 0x09, 0x00, 0x00, 0x00
        /*0020*/ 	.byte	0x00, 0x00, 0x00, 0x00


//--------------------- .nv.info._Z11test_assignImEvPvPKvjPm --------------------------
	.section	.nv.info._Z11test_assignImEvPvPKvjPm,"",@"SHT_CUDA_INFO"
	.sectionflags	@""
	.align	4


	//----- nvinfo : EIATTR_CUDA_API_VERSION
	.align		4
        /*0000*/ 	.byte	0x04, 0x37
        /*0002*/ 	.short	(.L_25 - .L_24)
.L_24:
        /*0004*/ 	.word	0x00000082


	//----- nvinfo : EIATTR_KPARAM_INFO
	.align		4
.L_25:
        /*0008*/ 	.byte	0x04, 0x17
        /*000a*/ 	.short	(.L_27 - .L_26)
.L_26:
        /*000c*/ 	.word	0x00000000
        /*0010*/ 	.short	0x0003
        /*0012*/ 	.short	0x0018
        /*0014*/ 	.byte	0x00, 0xf5, 0x21, 0x00


	//----- nvinfo : EIATTR_KPARAM_INFO
	.align		4
.L_27:
        /*0018*/ 	.byte	0x04, 0x17
        /*001a*/ 	.short	(.L_29 - .L_28)
.L_28:
        /*001c*/ 	.word	0x00000000
        /*0020*/ 	.short	0x0002
        /*0022*/ 	.short	0x0010
        /*0024*/ 	.byte	0x00, 0xf0, 0x11, 0x00


	//----- nvinfo : EIATTR_KPARAM_INFO
	.align		4
.L_29:
        /*0028*/ 	.byte	0x04, 0x17
        /*002a*/ 	.short	(.L_31 - .L_30)
.L_30:
        /*002c*/ 	.word	0x00000000
        /*0030*/ 	.short	0x0001
        /*0032*/ 	.short	0x0008
        /*0034*/ 	.byte	0x00, 0xf5, 0x21, 0x00


	//----- nvinfo : EIATTR_KPARAM_INFO
	.align		4
.L_31:
        /*0038*/ 	.byte	0x04, 0x17
        /*003a*/ 	.short	(.L_33 - .L_32)
.L_32:
        /*003c*/ 	.word	0x00000000
        /*0040*/ 	.short	0x0000
        /*0042*/ 	.short	0x0000
        /*0044*/ 	.byte	0x00, 0xf5, 0x21, 0x00


	//----- nvinfo : EIATTR_SPARSE_MMA_MASK
	.align		4
.L_33:
        /*0048*/ 	.byte	0x03, 0x50
        /*004a*/ 	.short	0x0000


	//----- nvinfo : EIATTR_MAXREG_COUNT
	.align		4
        /*004c*/ 	.byte	0x03, 0x1b
        /*004e*/ 	.short	0x00ff


	//----- nvinfo : EIATTR_MERCURY_ISA_VERSION
	.align		4
        /*0050*/ 	.byte	0x03, 0x5f
        /*0052*/ 	.short	0x0101


	//----- nvinfo : EIATTR_VRC_CTA_INIT_COUNT
	.align		4
        /*0054*/ 	.byte	0x02, 0x4a
	.zero		1
	.zero		1


	//----- nvinfo : EIATTR_EXIT_INSTR_OFFSETS
	.align		4
        /*0058*/ 	.byte	0x04, 0x1c
        /*005a*/ 	.short	(.L_35 - .L_34)


	//   ....[0]....
.L_34:
        /*005c*/ 	.word	0x00000b30


	//----- nvinfo : EIATTR_CBANK_PARAM_SIZE
	.align		4
.L_35:
        /*0060*/ 	.byte	0x03, 0x19
        /*0062*/ 	.short	0x0020


	//----- nvinfo : EIATTR_PARAM_CBANK
	.align		4
        /*0064*/ 	.byte	0x04, 0x0a
        /*0066*/ 	.short	(.L_37 - .L_36)
	.align		4
.L_36:
        /*0068*/ 	.word	index@(.nv.constant0._Z11test_assignImEvPvPKvjPm)
        /*006c*/ 	.short	0x0380
        /*006e*/ 	.short	0x0020


	//----- nvinfo : EIATTR_SW_WAR
	.align		4
.L_37:
        /*0070*/ 	.byte	0x04, 0x36
        /*0072*/ 	.short	(.L_39 - .L_38)
.L_38:
        /*0074*/ 	.word	0x00000008
.L_39:


//--------------------- .nv.info._Z11test_assignIjEvPvPKvjPm --------------------------
	.section	.nv.info._Z11test_assignIjEvPvPKvjPm,"",@"SHT_CUDA_INFO"
	.sectionflags	@""
	.align	4


	//----- nvinfo : EIATTR_CUDA_API_VERSION
	.align		4
        /*0000*/ 	.byte	0x04, 0x37
        /*0002*/ 	.short	(.L_41 - .L_40)
.L_40:
        /*0004*/ 	.word	0x00000082


	//----- nvinfo : EIATTR_KPARAM_INFO
	.align		4
.L_41:
        /*0008*/ 	.byte	0x04, 0x17
        /*000a*/ 	.short	(.L_43 - .L_42)
.L_42:
        /*000c*/ 	.word	0x00000000
        /*0010*/ 	.short	0x0003
        /*0012*/ 	.short	0x0018
        /*0014*/ 	.byte	0x00, 0xf5, 0x21, 0x00


	//----- nvinfo : EIATTR_KPARAM_INFO
	.align		4
.L_43:
        /*0018*/ 	.byte	0x04, 0x17
        /*001a*/ 	.short	(.L_45 - .L_44)
.L_44:
        /*001c*/ 	.word	0x00000000
        /*0020*/ 	.short	0x0002
        /*0022*/ 	.short	0x0010
        /*0024*/ 	.byte	0x00, 0xf0, 0x11, 0x00


	//----- nvinfo : EIATTR_KPARAM_INFO
	.align		4
.L_45:
        /*0028*/ 	.byte	0x04, 0x17
        /*002a*/ 	.short	(.L_47 - .L_46)
.L_46:
        /*002c*/ 	.word	0x00000000
        /*0030*/ 	.short	0x0001
        /*0032*/ 	.short	0x0008
        /*0034*/ 	.byte	0x00, 0xf5, 0x21, 0x00


	//----- nvinfo : EIATTR_KPARAM_INFO
	.align		4
.L_47:
        /*0038*/ 	.byte	0x04, 0x17
        /*003a*/ 	.short	(.L_49 - .L_48)
.L_48:
        /*003c*/ 	.word	0x00000000
        /*0040*/ 	.short	0x0000
        /*0042*/ 	.short	0x0000
        /*0044*/ 	.byte	0x00, 0xf5, 0x21, 0x00


	//----- nvinfo : EIATTR_SPARSE_MMA_MASK
	.align		4
.L_49:
        /*0048*/ 	.byte	0x03, 0x50
        /*004a*/ 	.short	0x0000


	//----- nvinfo : EIATTR_MAXREG_COUNT
	.align		4
        /*004c*/ 	.byte	0x03, 0x1b
        /*004e*/ 	.short	0x00ff


	//----- nvinfo : EIATTR_MERCURY_ISA_VERSION
	.align		4
        /*0050*/ 	.byte	0x03, 0x5f
        /*0052*/ 	.short	0x0101


	//----- nvinfo : EIATTR_VRC_CTA_INIT_COUNT
	.align		4
        /*0054*/ 	.byte	0x02, 0x4a
	.zero		1
	.zero		1


	//----- nvinfo : EIATTR_EXIT_INSTR_OFFSETS
	.align		4
        /*0058*/ 	.byte	0x04, 0x1c
        /*005a*/ 	.short	(.L_51 - .L_50)


	//   ....[0]....
.L_50:
        /*005c*/ 	.word	0x00000980


	//----- nvinfo : EIATTR_CBANK_PARAM_SIZE
	.align		4
.L_51:
        /*0060*/ 	.byte	0x03, 0x19
        /*0062*/ 	.short	0x0020


	//----- nvinfo : EIATTR_PARAM_CBANK
	.align		4
        /*0064*/ 	.byte	0x04, 0x0a
        /*0066*/ 	.short	(.L_53 - .L_52)
	.align		4
.L_52:
        /*0068*/ 	.word	index@(.nv.constant0._Z11test_assignIjEvPvPKvjPm)
        /*006c*/ 	.short	0x0380
        /*006e*/ 	.short	0x0020


	//----- nvinfo : EIATTR_SW_WAR
	.align		4
.L_53:
        /*0070*/ 	.byte	0x04, 0x36
        /*0072*/ 	.short	(.L_55 - .L_54)
.L_54:
        /*0074*/ 	.word	0x00000008
.L_55:


//--------------------- .nv.info._Z11test_assignItEvPvPKvjPm --------------------------
	.section	.nv.info._Z11test_assignItEvPvPKvjPm,"",@"SHT_CUDA_INFO"
	.sectionflags	@""
	.align	4


	//----- nvinfo : EIATTR_CUDA_API_VERSION
	.align		4
        /*0000*/ 	.byte	0x04, 0x37
        /*0002*/ 	.short	(.L_57 - .L_56)
.L_56:
        /*0004*/ 	.word	0x00000082


	//----- nvinfo : EIATTR_KPARAM_INFO
	.align		4
.L_57:
        /*0008*/ 	.byte	0x04, 0x17
        /*000a*/ 	.short	(.L_59 - .L_58)
.L_58:
        /*000c*/ 	.word	0x00000000
        /*0010*/ 	.short	0x0003
        /*0012*/ 	.short	0x0018
        /*0014*/ 	.byte	0x00, 0xf5, 0x21, 0x00


	//----- nvinfo : EIATTR_KPARAM_INFO
	.align		4
.L_59:
        /*0018*/ 	.byte	0x04, 0x17
        /*001a*/ 	.short	(.L_61 - .L_60)
.L_60:
        /*001c*/ 	.word	0x00000000
        /*0020*/ 	.short	0x0002
        /*0022*/ 	.short	0x0010
        /*0024*/ 	.byte	0x00, 0xf0, 0x11, 0x00


	//----- nvinfo : EIATTR_KPARAM_INFO
	.align		4
.L_61:
        /*0028*/ 	.byte	0x04, 0x17
        /*002a*/ 	.short	(.L_63 - .L_62)
.L_62:
        /*002c*/ 	.word	0x00000000
        /*0030*/ 	.short	0x0001
        /*0032*/ 	.short	0x0008
        /*0034*/ 	.byte	0x00, 0xf5, 0x21, 0x00


	//----- nvinfo : EIATTR_KPARAM_INFO
	.align		4
.L_63:
        /*0038*/ 	.byte	0x04, 0x17
        /*003a*/ 	.short	(.L_65 - .L_64)
.L_64:
        /*003c*/ 	.word	0x00000000
        /*0040*/ 	.short	0x0000
        /*0042*/ 	.short	0x0000
        /*0044*/ 	.byte	0x00, 0xf5, 0x21, 0x00


	//----- nvinfo : EIATTR_SPARSE_MMA_MASK
	.align		4
.L_65:
        /*0048*/ 	.byte	0x03, 0x50
        /*004a*/ 	.short	0x0000


	//----- nvinfo : EIATTR_MAXREG_COUNT
	.align		4
        /*004c*/ 	.byte	0x03, 0x1b
        /*004e*/ 	.short	0x00ff


	//----- nvinfo : EIATTR_MERCURY_ISA_VERSION
	.align		4
        /*0050*/ 	.byte	0x03, 0x5f
        /*0052*/ 	.short	0x0101


	//----- nvinfo : EIATTR_VRC_CTA_INIT_COUNT
	.align		4
        /*0054*/ 	.byte	0x02, 0x4a
	.zero		1
	.zero		1


	//----- nvinfo : EIATTR_EXIT_INSTR_OFFSETS
	.align		4
        /*0058*/ 	.byte	0x04, 0x1c
        /*005a*/ 	.short	(.L_67 - .L_66)


	//   ....[0]....
.L_66:
        /*005c*/ 	.word	0x00000d60


	//----- nvinfo : EIATTR_CBANK_PARAM_SIZE
	.align		4
.L_67:
        /*0060*/ 	.byte	0x03, 0x19
        /*0062*/ 	.short	0x0020


	//----- nvinfo : EIATTR_PARAM_CBANK
	.align		4
        /*0064*/ 	.byte	0x04, 0x0a
        /*0066*/ 	.short	(.L_69 - .L_68)
	.align		4
.L_68:
        /*0068*/ 	.word	index@(.nv.constant0._Z11test_assignItEvPvPKvjPm)
        /*006c*/ 	.short	0x0380
        /*006e*/ 	.short	0x0020


	//----- nvinfo : EIATTR_SW_WAR
	.align		4
.L_69:
        /*0070*/ 	.byte	0x04, 0x36
        /*0072*/ 	.short	(.L_71 - .L_70)
.L_70:
        /*0074*/ 	.word	0x00000008
.L_71:


//--------------------- .nv.info._Z11test_assignIhEvPvPKvjPm --------------------------
	.section	.nv.info._Z11test_assignIhEvPvPKvjPm,"",@"SHT_CUDA_INFO"
	.sectionflags	@""
	.align	4


	//----- nvinfo : EIATTR_CUDA_API_VERSION
	.align		4
        /*0000*/ 	.byte	0x04, 0x37
        /*0002*/ 	.short	(.L_73 - .L_72)
.L_72:
        /*0004*/ 	.word	0x00000082


	//----- nvinfo : EIATTR_KPARAM_INFO
	.align		4
.L_73:
        /*0008*/ 	.byte	0x04, 0x17
        /*000a*/ 	.short	(.L_75 - .L_74)
.L_74:
        /*000c*/ 	.word	0x00000000
        /*0010*/ 	.short	0x0003
        /*0012*/ 	.short	0x0018
        /*0014*/ 	.byte	0x00, 0xf5, 0x21, 0x00


	//----- nvinfo : EIATTR_KPARAM_INFO
	.align		4
.L_75:
        /*0018*/ 	.byte	0x04, 0x17
        /*001a*/ 	.short	(.L_77 - .L_76)
.L_76:
        /*001c*/ 	.word	0x00000000
        /*0020*/ 	.short	0x0002
        /*0022*/ 	.short	0x0010
        /*0024*/ 	.byte	0x00, 0xf0, 0x11, 0x00


	//----- nvinfo : EIATTR_KPARAM_INFO
	.align		4
.L_77:
        /*0028*/ 	.byte	0x04, 0x17
        /*002a*/ 	.short	(.L_79 - .L_78)
.L_78:
        /*002c*/ 	.word	0x00000000
        /*0030*/ 	.short	0x0001
        /*0032*/ 	.short	0x0008
        /*0034*/ 	.byte	0x00, 0xf5, 0x21, 0x00


	//----- nvinfo : EIATTR_KPARAM_INFO
	.align		4
.L_79:
        /*0038*/ 	.byte	0x04, 0x17
        /*003a*/ 	.short	(.L_81 - .L_80)
.L_80:
        /*003c*/ 	.word	0x00000000
        /*0040*/ 	.short	0x0000
        /*0042*/ 	.short	0x0000
        /*0044*/ 	.byte	0x00, 0xf5, 0x21, 0x00


	//----- nvinfo : EIATTR_SPARSE_MMA_MASK
	.align		4
.L_81:
        /*0048*/ 	.byte	0x03, 0x50
        /*004a*/ 	.short	0x0000


	//----- nvinfo : EIATTR_MAXREG_COUNT
	.align		4
        /*004c*/ 	.byte	0x03, 0x1b
        /*004e*/ 	.short	0x00ff


	//----- nvinfo : EIATTR_MERCURY_ISA_VERSION
	.align		4
        /*0050*/ 	.byte	0x03, 0x5f
        /*0052*/ 	.short	0x0101


	//----- nvinfo : EIATTR_VRC_CTA_INIT_COUNT
	.align		4
        /*0054*/ 	.byte	0x02, 0x4a
	.zero		1
	.zero		1


	//----- nvinfo : EIATTR_EXIT_INSTR_OFFSETS
	.align		4
        /*0058*/ 	.byte	0x04, 0x1c
        /*005a*/ 	.short	(.L_83 - .L_82)


	//   ....[0]....
.L_82:
        /*005c*/ 	.word	0x00000da0


	//----- nvinfo : EIATTR_CBANK_PARAM_SIZE
	.align		4
.L_83:
        /*0060*/ 	.byte	0x03, 0x19
        /*0062*/ 	.short	0x0020


	//----- nvinfo : EIATTR_PARAM_CBANK
	.align		4
        /*0064*/ 	.byte	0x04, 0x0a
        /*0066*/ 	.short	(.L_85 - .L_84)
	.align		4
.L_84:
        /*0068*/ 	.word	index@(.nv.constant0._Z11test_assignIhEvPvPKvjPm)
        /*006c*/ 	.short	0x0380
        /*006e*/ 	.short	0x0020


	//----- nvinfo : EIATTR_SW_WAR
	.align		4
.L_85:
        /*0070*/ 	.byte	0x04, 0x36
        /*0072*/ 	.short	(.L_87 - .L_86)
.L_86:
        /*0074*/ 	.word	0x00000008
.L_87:


//--------------------- .nv.callgraph             --------------------------
	.section	.nv.callgraph,"",@"SHT_CUDA_CALLGRAPH"
	.align	4
	.sectionentsize	8
	.align		4
        /*0000*/ 	.word	0x00000000
	.align		4
        /*0004*/ 	.word	0xffffffff
	.align		4
        /*0008*/ 	.word	0x00000000
	.align		4
        /*000c*/ 	.word	0xfffffffe
	.align		4
        /*0010*/ 	.word	0x00000000
	.align		4
        /*0014*/ 	.word	0xfffffffd
	.align		4
        /*0018*/ 	.word	0x00000000
	.align		4
        /*001c*/ 	.word	0xfffffffc


//--------------------- .text._Z11test_assignImEvPvPKvjPm --------------------------
	.section	.text._Z11test_assignImEvPvPKvjPm,"ax",@progbits
	.align	128
        .global         _Z11test_assignImEvPvPKvjPm
        .type           _Z11test_assignImEvPvPKvjPm,@function
        .size           _Z11test_assignImEvPvPKvjPm,(.L_x_28 - _Z11test_assignImEvPvPKvjPm)
        .other          _Z11test_assignImEvPvPKvjPm,@"STO_CUDA_ENTRY STV_DEFAULT"
_Z11test_assignImEvPvPKvjPm:
.text._Z11test_assignImEvPvPKvjPm:
[----:B------:R-:W-:Y:S01]  /*0000*/  LDC R1, c[0x0][0x37c] ;  /* 0x0000df00ff017b82 */ /* 0x000fe20000000800 */
[----:B------:R-:W0:Y:S01]  /*0010*/  LDCU.64 UR10, c[0x0][0x358] ;  /* 0x00006b00ff0a77ac */ /* 0x000e220008000a00 */
[----:B------:R-:W1:Y:S01]  /*0020*/  LDCU UR4, c[0x0][0x390] ;  /* 0x00007200ff0477ac */ /* 0x000e620008000800 */
[----:B------:R-:W-:Y:S01]  /*0030*/  NOP ;  /* 0x0000000000007918 */ /* 0x000fe20000000000 */
[----:B------:R-:W-:Y:S01]  /*0040*/  CS2R R2, SR_CLOCKLO ;  /* 0x0000000000027805 */ /* 0x000fe20000015000 */
[----:B-1----:R-:W-:-:S09]  /*0050*/  UISETP.GE.U32.AND UP0, UPT, UR4, 0x8, UPT ;  /* 0x000000080400788c */ /* 0x002fd2000bf06070 */
[----:B0-----:R-:W-:Y:S05]  /*0060*/  BRA.U !UP0, `(.L_x_0) ;  /* 0x00000009089c7547 */ /* 0x001fea000b800000 */
[----:B------:R-:W-:Y:S01]  /*0070*/  USHF.R.U32.HI UR4, URZ, 0x3, UR4 ;  /* 0x00000003ff047899 */ /* 0x000fe20008011604 */
[----:B------:R-:W-:Y:S01]  /*0080*/  CS2R R6, SRZ ;  /* 0x0000000000067805 */ /* 0x000fe2000001ff00 */
[----:B------:R-:W-:Y:S02]  /*0090*/  IMAD.MOV.U32 R0, RZ, RZ, RZ ;  /* 0x000000ffff007224 */ /* 0x000fe400078e00ff */
[----:B------:R-:W-:Y:S02]  /*00a0*/  UIADD3 UR5, UPT, UPT, UR4, -0x1, URZ ;  /* 0xffffffff04057890 */ /* 0x000fe4000fffe0ff */
[----:B------:R-:W-:Y:S02]  /*00b0*/  ULOP3.LUT UR8, UR4, 0xf, URZ, 0xc0, !UPT ;  /* 0x0000000f04087892 */ /* 0x000fe4000f8ec0ff */
[----:B------:R-:W-:Y:S02]  /*00c0*/  UISETP.GE.U32.AND UP1, UPT, UR5, 0xf, UPT ;  /* 0x0000000f0500788c */ /* 0x000fe4000bf26070 */
[----:B------:R-:W-:-:S07]  /*00d0*/  UISETP.NE.AND UP0, UPT, UR8, URZ, UPT ;  /* 0x000000ff0800728c */ /* 0x000fce000bf05270 */
[----:B------:R-:W-:Y:S05]  /*00e0*/  BRA.U !UP1, `(.L_x_1) ;  /* 0x0000000509407547 */ /* 0x000fea000b800000 */
[----:B------:R-:W0:Y:S01]  /*00f0*/  LDCU.64 UR6, c[0x0][0x388] ;  /* 0x00007100ff0677ac */ /* 0x000e220008000a00 */
[----:B------:R-:W-:Y:S01]  /*0100*/  CS2R R6, SRZ ;  /* 0x0000000000067805 */ /* 0x000fe2000001ff00 */
[----:B------:R-:W-:-:S06]  /*0110*/  ULOP3.LUT UR9, UR4, 0x1ffffff0, URZ, 0xc0, !UPT ;  /* 0x1ffffff004097892 */ /* 0x000fcc000f8ec0ff */
[----:B------:R-:W-:Y:S01]  /*0120*/  IMAD.U32 R0, RZ, RZ, UR9 ;  /* 0x00000009ff007e24 */ /* 0x000fe2000f8e00ff */
[----:B0-----:R-:W-:-:S04]  /*0130*/  UIADD3 UR5, UP1, UPT, UR6, 0x40, URZ ;  /* 0x0000004006057890 */ /* 0x001fc8000ff3e0ff */
[----:B------:R-:W-:Y:S02]  /*0140*/  UIADD3.X UR6, UPT, UPT, URZ, UR7, URZ, UP1, !UPT ;  /* 0x00000007ff067290 */ /* 0x000fe40008ffe4ff */
[----:B------:R-:W-:Y:S01]  /*0150*/  IMAD.U32 R10, RZ, RZ, UR5 ;  /* 0x00000005ff0a7e24 */ /* 0x000fe2000f8e00ff */
[----:B------:R-:W-:-:S03]  /*0160*/  UIADD3 UR7, UPT, UPT, -UR9, URZ, URZ ;  /* 0x000000ff09077290 */ /* 0x000fc6000fffe1ff */
[----:B------:R-:W-:-:S09]  /*0170*/  IMAD.U32 R11, RZ, RZ, UR6 ;  /* 0x00000006ff0b7e24 */ /* 0x000fd2000f8e00ff */
.L_x_2:
[----:B------:R-:W-:Y:S02]  /*0180*/  IMAD.MOV.U32 R4, RZ, RZ, R10 ;  /* 0x000000ffff047224 */ /* 0x000fe400078e000a */
[----:B------:R-:W-:-:S05]  /*0190*/  IMAD.MOV.U32 R5, RZ, RZ, R11 ;  /* 0x000000ffff057224 */ /* 0x000fca00078e000b */
[----:B------:R-:W2:Y:S04]  /*01a0*/  LDG.E.64 R10, desc[UR10][R4.64+-0x40] ;  /* 0xffffc00a040a7981 */ /* 0x000ea8000c1e1b00 */
[----:B------:R-:W3:Y:S04]  /*01b0*/  LDG.E.64 R22, desc[UR10][R4.64+-0x38] ;  /* 0xffffc80a04167981 */ /* 0x000ee8000c1e1b00 */
[----:B------:R-:W4:Y:S04]  /*01c0*/  LDG.E.64 R8, desc[UR10][R4.64+-0x30] ;  /* 0xffffd00a04087981 */ /* 0x000f28000c1e1b00 */
[----:B------:R-:W5:Y:S04]  /*01d0*/  LDG.E.64 R20, desc[UR10][R4.64+-0x28] ;  /* 0xffffd80a04147981 */ /* 0x000f68000c1e1b00 */
[----:B------:R-:W5:Y:S04]  /*01e0*/  LDG.E.64 R18, desc[UR10][R4.64+-0x20] ;  /* 0xffffe00a04127981 */ /* 0x000f68000c1e1b00 */
[----:B------:R-:W5:Y:S04]  /*01f0*/  LDG.E.64 R16, desc[UR10][R4.64+-0x18] ;  /* 0xffffe80a04107981 */ /* 0x000f68000c1e1b00 */
[----:B------:R-:W5:Y:S04]  /*0200*/  LDG.E.64 R14, desc[UR10][R4.64+-0x10] ;  /* 0xfffff00a040e7981 */ /* 0x000f68000c1e1b00 */
[----:B------:R-:W5:Y:S01]  /*0210*/  LDG.E.64 R12, desc[UR10][R4.64+-0x8] ;  /* 0xfffff80a040c7981 */ /* 0x000f62000c1e1b00 */
[----:B--2---:R-:W-:-:S05]  /*0220*/  IADD3 R28, P0, PT, R10, -R6, RZ ;  /* 0x800000060a1c7210 */ /* 0x004fca0007f1e0ff */
[----:B------:R-:W-:Y:S01]  /*0230*/  IMAD.X R29, R11, 0x1, ~R7, P0 ;  /* 0x000000010b1d7824 */ /* 0x000fe200000e0e07 */
[----:B---3--:R-:W-:Y:S01]  /*0240*/  IADD3 R22, P0, PT, R22, -R28, RZ ;  /* 0x8000001c16167210 */ /* 0x008fe20007f1e0ff */
[----:B------:R-:W2:Y:S03]  /*0250*/  LDG.E.64 R10, desc[UR10][R4.64] ;  /* 0x0000000a040a7981 */ /* 0x000ea6000c1e1b00 */
[----:B------:R-:W-:Y:S01]  /*0260*/  IADD3.X R23, PT, PT, R23, ~R29, RZ, P0, !PT ;  /* 0x8000001d17177210 */ /* 0x000fe200007fe4ff */
[----:B------:R-:W3:Y:S01]  /*0270*/  LDG.E.64 R6, desc[UR10][R4.64+0x8] ;  /* 0x0000080a04067981 */ /* 0x000ee2000c1e1b00 */
[----:B----4-:R-:W-:-:S05]  /*0280*/  IADD3 R24, P0, PT, R8, -R22, RZ ;  /* 0x8000001608187210 */ /* 0x010fca0007f1e0ff */
[----:B------:R-:W-:Y:S01]  /*0290*/  IMAD.X R25, R9, 0x1, ~R23, P0 ;  /* 0x0000000109197824 */ /* 0x000fe200000e0e17 */
[----:B-----5:R-:W-:Y:S01]  /*02a0*/  IADD3 R26, P0, PT, R20, -R24, RZ ;  /* 0x80000018141a7210 */ /* 0x020fe20007f1e0ff */
[----:B------:R-:W4:Y:S04]  /*02b0*/  LDG.E.64 R8, desc[UR10][R4.64+0x10] ;  /* 0x0000100a04087981 */ /* 0x000f28000c1e1b00 */
[----:B------:R0:W-:Y:S01]  /*02c0*/  STG.E.64 desc[UR10][R4.64+-0x40], R28 ;  /* 0xffffc01c04007986 */ /* 0x0001e2000c101b0a */
[----:B------:R-:W-:-:S03]  /*02d0*/  IMAD.X R27, R21, 0x1, ~R25, P0 ;  /* 0x00000001151b7824 */ /* 0x000fc600000e0e19 */
[----:B------:R-:W5:Y:S04]  /*02e0*/  LDG.E.64 R20, desc[UR10][R4.64+0x18] ;  /* 0x0000180a04147981 */ /* 0x000f68000c1e1b00 */
[----:B------:R1:W-:Y:S01]  /*02f0*/  STG.E.64 desc[UR10][R4.64+-0x30], R24 ;  /* 0xffffd01804007986 */ /* 0x0003e2000c101b0a */
[----:B0-----:R-:W-:-:S05]  /*0300*/  IADD3 R28, P0, PT, R18, -R26, RZ ;  /* 0x8000001a121c7210 */ /* 0x001fca0007f1e0ff */
[----:B------:R-:W-:Y:S02]  /*0310*/  IMAD.X R29, R19, 0x1, ~R27, P0 ;  /* 0x00000001131d7824 */ /* 0x000fe400000e0e1b */
[----:B------:R-:W5:Y:S01]  /*0320*/  LDG.E.64 R18, desc[UR10][R4.64+0x20] ;  /* 0x0000200a04127981 */ /* 0x000f62000c1e1b00 */
[----:B-1----:R-:W-:-:S05]  /*0330*/  IADD3 R24, P0, PT, R16, -R28, RZ ;  /* 0x8000001c10187210 */ /* 0x002fca0007f1e0ff */
[----:B------:R-:W-:Y:S02]  /*0340*/  IMAD.X R25, R17, 0x1, ~R29, P0 ;  /* 0x0000000111197824 */ /* 0x000fe400000e0e1d */
[----:B------:R-:W5:Y:S04]  /*0350*/  LDG.E.64 R16, desc[UR10][R4.64+0x28] ;  /* 0x0000280a04107981 */ /* 0x000f68000c1e1b00 */
[----:B------:R0:W-:Y:S04]  /*0360*/  STG.E.64 desc[UR10][R4.64+-0x38], R22 ;  /* 0xffffc81604007986 */ /* 0x0001e8000c101b0a */
[----:B------:R1:W-:Y:S04]  /*0370*/  STG.E.64 desc[UR10][R4.64+-0x20], R28 ;  /* 0xffffe01c04007986 */ /* 0x0003e8000c101b0a */
[----:B0-----:R-:W5:Y:S01]  /*0380*/  LDG.E.64 R22, desc[UR10][R4.64+0x30] ;  /* 0x0000300a04167981 */ /* 0x001f62000c1e1b00 */
[----:B-1----:R-:W-:-:S05]  /*0390*/  IADD3 R28, P0, PT, R14, -R24, RZ ;  /* 0x800000180e1c7210 */ /* 0x002fca0007f1e0ff */
[----:B------:R-:W-:Y:S02]  /*03a0*/  IMAD.X R29, R15, 0x1, ~R25, P0 ;  /* 0x000000010f1d7824 */ /* 0x000fe400000e0e19 */
[----:B------:R-:W5:Y:S01]  /*03b0*/  LDG.E.64 R14, desc[UR10][R4.64+0x38] ;  /* 0x0000380a040e7981 */ /* 0x000f62000c1e1b00 */
[----:B------:R-:W-:-:S04]  /*03c0*/  IADD3 R12, P0, PT, R12, -R28, RZ ;  /* 0x8000001c0c0c7210 */ /* 0x000fc80007f1e0ff */
[----:B------:R-:W-:Y:S01]  /*03d0*/  IADD3.X R13, PT, PT, R13, ~R29, RZ, P0, !PT ;  /* 0x8000001d0d0d7210 */ /* 0x000fe200007fe4ff */
[----:B------:R3:W-:Y:S04]  /*03e0*/  STG.E.64 desc[UR10][R4.64+-0x18], R24 ;  /* 0xffffe81804007986 */ /* 0x0007e8000c101b0a */
[----:B------:R4:W-:Y:S04]  /*03f0*/  STG.E.64 desc[UR10][R4.64+-0x28], R26 ;  /* 0xffffd81a04007986 */ /* 0x0009e8000c101b0a */
[----:B------:R-:W-:Y:S04]  /*0400*/  STG.E.64 desc[UR10][R4.64+-0x10], R28 ;  /* 0xfffff01c04007986 */ /* 0x000fe8000c101b0a */
[----:B------:R-:W-:Y:S01]  /*0410*/  STG.E.64 desc[UR10][R4.64+-0x8], R12 ;  /* 0xfffff80c04007986 */ /* 0x000fe2000c101b0a */
[----:B------:R-:W-:-:S04]  /*0420*/  UIADD3 UR7, UPT, UPT, UR7, 0x10, URZ ;  /* 0x0000001007077890 */ /* 0x000fc8000fffe0ff */
[----:B------:R-:W-:Y:S01]  /*0430*/  UISETP.NE.AND UP1, UPT, UR7, URZ, UPT ;  /* 0x000000ff0700728c */ /* 0x000fe2000bf25270 */
[----:B--2---:R-:W-:-:S05]  /*0440*/  IADD3 R10, P0, PT, R10, -R12, RZ ;  /* 0x8000000c0a0a7210 */ /* 0x004fca0007f1e0ff */
[----:B------:R-:W-:Y:S01]  /*0450*/  IMAD.X R11, R11, 0x1, ~R13, P0 ;  /* 0x000000010b0b7824 */ /* 0x000fe200000e0e0d */
[----:B---3--:R-:W-:-:S05]  /*0460*/  IADD3 R24, P0, PT, R6, -R10, RZ ;  /* 0x8000000a06187210 */ /* 0x008fca0007f1e0ff */
[----:B------:R-:W-:Y:S01]  /*0470*/  IMAD.X R25, R7, 0x1, ~R11, P0 ;  /* 0x0000000107197824 */ /* 0x000fe200000e0e0b */
[----:B----4-:R-:W-:-:S05]  /*0480*/  IADD3 R26, P0, PT, R8, -R24, RZ ;  /* 0x80000018081a7210 */ /* 0x010fca0007f1e0ff */
[----:B------:R-:W-:Y:S01]  /*0490*/  IMAD.X R27, R9, 0x1, ~R25, P0 ;  /* 0x00000001091b7824 */ /* 0x000fe200000e0e19 */
[----:B-----5:R-:W-:-:S05]  /*04a0*/  IADD3 R8, P0, PT, R20, -R26, RZ ;  /* 0x8000001a14087210 */ /* 0x020fca0007f1e0ff */
[----:B------:R-:W-:Y:S01]  /*04b0*/  IMAD.X R9, R21, 0x1, ~R27, P0 ;  /* 0x0000000115097824 */ /* 0x000fe200000e0e1b */
[----:B------:R-:W-:-:S05]  /*04c0*/  IADD3 R18, P0, PT, R18, -R8, RZ ;  /* 0x8000000812127210 */ /* 0x000fca0007f1e0ff */
[----:B------:R-:W-:Y:S01]  /*04d0*/  IMAD.X R19, R19, 0x1, ~R9, P0 ;  /* 0x0000000113137824 */ /* 0x000fe200000e0e09 */
[----:B------:R-:W-:-:S04]  /*04e0*/  IADD3 R16, P0, PT, R16, -R18, RZ ;  /* 0x8000001210107210 */ /* 0x000fc80007f1e0ff */
[----:B------:R-:W-:Y:S02]  /*04f0*/  IADD3.X R17, PT, PT, R17, ~R19, RZ, P0, !PT ;  /* 0x8000001311117210 */ /* 0x000fe400007fe4ff */
[----:B------:R-:W-:-:S05]  /*0500*/  IADD3 R20, P0, PT, R22, -R16, RZ ;  /* 0x8000001016147210 */ /* 0x000fca0007f1e0ff */
[----:B------:R-:W-:Y:S01]  /*0510*/  IMAD.X R21, R23, 0x1, ~R17, P0 ;  /* 0x0000000117157824 */ /* 0x000fe200000e0e11 */
[----:B------:R-:W-:-:S05]  /*0520*/  IADD3 R6, P0, PT, R14, -R20, RZ ;  /* 0x800000140e067210 */ /* 0x000fca0007f1e0ff */
[----:B------:R-:W-:Y:S01]  /*0530*/  IMAD.X R7, R15, 0x1, ~R21, P0 ;  /* 0x000000010f077824 */ /* 0x000fe200000e0e15 */
[----:B------:R-:W-:Y:S04]  /*0540*/  STG.E.64 desc[UR10][R4.64+0x8], R24 ;  /* 0x0000081804007986 */ /* 0x000fe8000c101b0a */
[----:B------:R-:W-:Y:S04]  /*0550*/  STG.E.64 desc[UR10][R4.64+0x10], R26 ;  /* 0x0000101a04007986 */ /* 0x000fe8000c101b0a */
[----:B------:R-:W-:Y:S04]  /*0560*/  STG.E.64 desc[UR10][R4.64+0x18], R8 ;  /* 0x0000180804007986 */ /* 0x000fe8000c101b0a */
[----:B------:R-:W-:Y:S04]  /*0570*/  STG.E.64 desc[UR10][R4.64+0x20], R18 ;  /* 0x0000201204007986 */ /* 0x000fe8000c101b0a */
[----:B------:R-:W-:Y:S04]  /*0580*/  STG.E.64 desc[UR10][R4.64+0x28], R16 ;  /* 0x0000281004007986 */ /* 0x000fe8000c101b0a */
[----:B------:R-:W-:Y:S04]  /*0590*/  STG.E.64 desc[UR10][R4.64+0x30], R20 ;  /* 0x0000301404007986 */ /* 0x000fe8000c101b0a */
[----:B------:R-:W-:Y:S04]  /*05a0*/  STG.E.64 desc[UR10][R4.64+0x38], R6 ;  /* 0x0000380604007986 */ /* 0x000fe8000c101b0a */
[----:B------:R0:W-:Y:S02]  /*05b0*/  STG.E.64 desc[UR10][R4.64], R10 ;  /* 0x0000000a04007986 */ /* 0x0001e4000c101b0a */
[----:B0-----:R-:W-:-:S05]  /*05c0*/  IADD3 R10, P0, PT, R4, 0x80, RZ ;  /* 0x00000080040a7810 */ /* 0x001fca0007f1e0ff */
[----:B------:R-:W-:Y:S01]  /*05d0*/  IMAD.X R11, RZ, RZ, R5, P0 ;  /* 0x000000ffff0b7224 */ /* 0x000fe200000e0605 */
[----:B------:R-:W-:Y:S07]  /*05e0*/  BRA.U UP1, `(.L_x_2) ;  /* 0xfffffff901e47547 */ /* 0x000fee000b83ffff */
.L_x_1:
[----:B------:R-:W-:Y:S05]  /*05f0*/  BRA.U !UP0, `(.L_x_0) ;  /* 0x0000000508387547 */ /* 0x000fea000b800000 */
[----:B------:R-:W-:Y:S02]  /*0600*/  UISETP.GE.U32.AND UP0, UPT, UR8, 0x8, UPT ;  /* 0x000000080800788c */ /* 0x000fe4000bf06070 */
[----:B------:R-:W-:-:S04]  /*0610*/  ULOP3.LUT UR5, UR4, 0x7, URZ, 0xc0, !UPT ;  /* 0x0000000704057892 */ /* 0x000fc8000f8ec0ff */
[----:B------:R-:W-:-:S03]  /*0620*/  UISETP.NE.AND UP1, UPT, UR5, URZ, UPT ;  /* 0x000000ff0500728c */ /* 0x000fc6000bf25270 */
[----:B------:R-:W-:Y:S08]  /*0630*/  BRA.U !UP0, `(.L_x_3) ;  /* 0x00000001088c7547 */ /* 0x000ff0000b800000 */
[----:B------:R-:W0:Y:S02]  /*0640*/  LDC.64 R4, c[0x0][0x388] ;  /* 0x0000e200ff047b82 */ /* 0x000e240000000a00 */
[----:B0-----:R-:W-:-:S05]  /*0650*/  IMAD.WIDE.U32 R4, R0, 0x8, R4 ;  /* 0x0000000800047825 */ /* 0x001fca00078e0004 */
        /* <DEDUP_REMOVED lines=8> */
[----:B------:R-:W-:-:S02]  /*06e0*/  IADD3 R0, PT, PT, R0, 0x8, RZ ;  /* 0x0000000800007810 */ /* 0x000fc40007ffe0ff */
[----:B--2---:R-:W-:-:S05]  /*06f0*/  IADD3 R20, P0, PT, R20, -R6, RZ ;  /* 0x8000000614147210 */ /* 0x004fca0007f1e0ff */
[----:B------:R-:W-:Y:S01]  /*0700*/  IMAD.X R21, R21, 0x1, ~R7, P0 ;  /* 0x0000000115157824 */ /* 0x000fe200000e0e07 */
[----:B---3--:R-:W-:-:S04]  /*0710*/  IADD3 R22, P0, PT, R22, -R20, RZ ;  /* 0x8000001416167210 */ /* 0x008fc80007f1e0ff */
[----:B------:R0:W-:Y:S01]  /*0720*/  STG.E.64 desc[UR10][R4.64], R20 ;  /* 0x0000001404007986 */ /* 0x0001e2000c101b0a */
[----:B------:R-:W-:Y:S01]  /*0730*/  IMAD.X R23, R23, 0x1, ~R21, P0 ;  /* 0x0000000117177824 */ /* 0x000fe200000e0e15 */
[----:B----4-:R-:W-:-:S04]  /*0740*/  IADD3 R18, P0, PT, R18, -R22, RZ ;  /* 0x8000001612127210 */ /* 0x010fc80007f1e0ff */
[----:B------:R-:W-:Y:S01]  /*0750*/  IADD3.X R19, PT, PT, R19, ~R23, RZ, P0, !PT ;  /* 0x8000001713137210 */ /* 0x000fe200007fe4ff */
[----:B------:R0:W-:Y:S01]  /*0760*/  STG.E.64 desc[UR10][R4.64+0x8], R22 ;  /* 0x0000081604007986 */ /* 0x0001e2000c101b0a */
[----:B-----5:R-:W-:-:S03]  /*0770*/  IADD3 R16, P0, PT, R16, -R18, RZ ;  /* 0x8000001210107210 */ /* 0x020fc60007f1e0ff */
[----:B------:R0:W-:Y:S02]  /*0780*/  STG.E.64 desc[UR10][R4.64+0x10], R18 ;  /* 0x0000101204007986 */ /* 0x0001e4000c101b0a */
[----:B------:R-:W-:Y:S01]  /*0790*/  IMAD.X R17, R17, 0x1, ~R19, P0 ;  /* 0x0000000111117824 */ /* 0x000fe200000e0e13 */
[----:B------:R-:W-:-:S04]  /*07a0*/  IADD3 R10, P0, PT, R10, -R16, RZ ;  /* 0x800000100a0a7210 */ /* 0x000fc80007f1e0ff */
[----:B------:R0:W-:Y:S01]  /*07b0*/  STG.E.64 desc[UR10][R4.64+0x18], R16 ;  /* 0x0000181004007986 */ /* 0x0001e2000c101b0a */
        /* <DEDUP_REMOVED lines=9> */
[----:B------:R-:W-:-:S05]  /*0850*/  IMAD.X R7, R9, 0x1, ~R13, P0 ;  /* 0x0000000109077824 */ /* 0x000fca00000e0e0d */
[----:B------:R0:W-:Y:S03]  /*0860*/  STG.E.64 desc[UR10][R4.64+0x38], R6 ;  /* 0x0000380604007986 */ /* 0x0001e6000c101b0a */
.L_x_3:
[----:B------:R-:W-:Y:S05]  /*0870*/  BRA.U !UP1, `(.L_x_0) ;  /* 0x0000000109987547 */ /* 0x000fea000b800000 */
[----:B------:R-:W-:Y:S02]  /*0880*/  UISETP.GE.U32.AND UP0, UPT, UR5, 0x4, UPT ;  /* 0x000000040500788c */ /* 0x000fe4000bf06070 */
[----:B------:R-:W-:-:S04]  /*0890*/  ULOP3.LUT UR4, UR4, 0x3, URZ, 0xc0, !UPT ;  /* 0x0000000304047892 */ /* 0x000fc8000f8ec0ff */
[----:B------:R-:W-:-:S03]  /*08a0*/  UISETP.NE.AND UP1, UPT, UR4, URZ, UPT ;  /* 0x000000ff0400728c */ /* 0x000fc6000bf25270 */
[----:B------:R-:W-:Y:S08]  /*08b0*/  BRA.U !UP0, `(.L_x_4) ;  /* 0x00000001084c7547 */ /* 0x000ff0000b800000 */
[----:B0-----:R-:W0:Y:S02]  /*08c0*/  LDC.64 R4, c[0x0][0x388] ;  /* 0x0000e200ff047b82 */ /* 0x001e240000000a00 */
[----:B0-----:R-:W-:-:S05]  /*08d0*/  IMAD.WIDE.U32 R14, R0, 0x8, R4 ;  /* 0x00000008000e7825 */ /* 0x001fca00078e0004 */
[----:B------:R-:W2:Y:S04]  /*08e0*/  LDG.E.64 R4, desc[UR10][R14.64] ;  /* 0x0000000a0e047981 */ /* 0x000ea8000c1e1b00 */
[----:B------:R-:W3:Y:S04]  /*08f0*/  LDG.E.64 R8, desc[UR10][R14.64+0x8] ;  /* 0x0000080a0e087981 */ /* 0x000ee8000c1e1b00 */
[----:B------:R-:W4:Y:S04]  /*0900*/  LDG.E.64 R10, desc[UR10][R14.64+0x10] ;  /* 0x0000100a0e0a7981 */ /* 0x000f28000c1e1b00 */
[----:B------:R-:W5:Y:S01]  /*0910*/  LDG.E.64 R12, desc[UR10][R14.64+0x18] ;  /* 0x0000180a0e0c7981 */ /* 0x000f62000c1e1b00 */
[----:B------:R-:W-:Y:S01]  /*0920*/  VIADD R0, R0, 0x4 ;  /* 0x0000000400007836 */ /* 0x000fe20000000000 */
[----:B--2---:R-:W-:-:S05]  /*0930*/  IADD3 R4, P0, PT, R4, -R6, RZ ;  /* 0x8000000604047210 */ /* 0x004fca0007f1e0ff */
[----:B------:R-:W-:Y:S01]  /*0940*/  IMAD.X R5, R5, 0x1, ~R7, P0 ;  /* 0x0000000105057824 */ /* 0x000fe200000e0e07 */
[----:B---3--:R-:W-:-:S04]  /*0950*/  IADD3 R8, P0, PT, R8, -R4, RZ ;  /* 0x8000000408087210 */ /* 0x008fc80007f1e0ff */
[----:B------:R1:W-:Y:S01]  /*0960*/  STG.E.64 desc[UR10][R14.64], R4 ;  /* 0x000000040e007986 */ /* 0x0003e2000c101b0a */
[----:B------:R-:W-:Y:S01]  /*0970*/  IMAD.X R9, R9, 0x1, ~R5, P0 ;  /* 0x0000000109097824 */ /* 0x000fe200000e0e05 */
[----:B----4-:R-:W-:-:S04]  /*0980*/  IADD3 R10, P0, PT, R10, -R8, RZ ;  /* 0x800000080a0a7210 */ /* 0x010fc80007f1e0ff */
[----:B------:R1:W-:Y:S01]  /*0990*/  STG.E.64 desc[UR10][R14.64+0x8], R8 ;  /* 0x000008080e007986 */ /* 0x0003e2000c101b0a */
[----:B------:R-:W-:Y:S01]  /*09a0*/  IMAD.X R11, R11, 0x1, ~R9, P0 ;  /* 0x000000010b0b7824 */ /* 0x000fe200000e0e09 */
[----:B-----5:R-:W-:-:S04]  /*09b0*/  IADD3 R6, P0, PT, R12, -R10, RZ ;  /* 0x8000000a0c067210 */ /* 0x020fc80007f1e0ff */
[----:B------:R1:W-:Y:S01]  /*09c0*/  STG.E.64 desc[UR10][R14.64+0x10], R10 ;  /* 0x0000100a0e007986 */ /* 0x0003e2000c101b0a */
[----:B------:R-:W-:-:S05]  /*09d0*/  IMAD.X R7, R13, 0x1, ~R11, P0 ;  /* 0x000000010d077824 */ /* 0x000fca00000e0e0b */
[----:B------:R1:W-:Y:S03]  /*09e0*/  STG.E.64 desc[UR10][R14.64+0x18], R6 ;  /* 0x000018060e007986 */ /* 0x0003e6000c101b0a */
.L_x_4:
[----:B------:R-:W-:Y:S05]  /*09f0*/  BRA.U !UP1, `(.L_x_0) ;  /* 0x0000000109387547 */ /* 0x000fea000b800000 */
[----:B01----:R-:W0:Y:S01]  /*0a00*/  LDC.64 R4, c[0x0][0x388] ;  /* 0x0000e200ff047b82 */ /* 0x003e220000000a00 */
[----:B------:R-:W-:Y:S01]  /*0a10*/  UIADD3 UR4, UPT, UPT, -UR4, URZ, URZ ;  /* 0x000000ff04047290 */ /* 0x000fe2000fffe1ff */
[----:B0-----:R-:W-:-:S11]  /*0a20*/  IMAD.WIDE.U32 R4, R0, 0x8, R4 ;  /* 0x0000000800047825 */ /* 0x001fd600078e0004 */
.L_x_5:
[----:B--2---:R-:W-:Y:S01]  /*0a30*/  MOV R8, R4 ;  /* 0x0000000400087202 */ /* 0x004fe20000000f00 */
[----:B------:R-:W-:-:S05]  /*0a40*/  IMAD.MOV.U32 R9, RZ, RZ, R5 ;  /* 0x000000ffff097224 */ /* 0x000fca00078e0005 */
[----:B------:R-:W2:Y:S01]  /*0a50*/  LDG.E.64 R4, desc[UR10][R8.64] ;  /* 0x0000000a08047981 */ /* 0x000ea2000c1e1b00 */
[----:B------:R-:W-:-:S04]  /*0a60*/  UIADD3 UR4, UPT, UPT, UR4, 0x1, URZ ;  /* 0x0000000104047890 */ /* 0x000fc8000fffe0ff */
[----:B------:R-:W-:Y:S01]  /*0a70*/  UISETP.NE.AND UP0, UPT, UR4, URZ, UPT ;  /* 0x000000ff0400728c */ /* 0x000fe2000bf05270 */
[----:B--2---:R-:W-:-:S05]  /*0a80*/  IADD3 R6, P0, PT, R4, -R6, RZ ;  /* 0x8000000604067210 */ /* 0x004fca0007f1e0ff */
[----:B------:R-:W-:Y:S01]  /*0a90*/  IMAD.X R7, R5, 0x1, ~R7, P0 ;  /* 0x0000000105077824 */ /* 0x000fe200000e0e07 */
[----:B------:R-:W-:-:S04]  /*0aa0*/  IADD3 R4, P0, PT, R8, 0x8, RZ ;  /* 0x0000000808047810 */ /* 0x000fc80007f1e0ff */
[----:B------:R2:W-:Y:S01]  /*0ab0*/  STG.E.64 desc[UR10][R8.64], R6 ;  /* 0x0000000608007986 */ /* 0x0005e2000c101b0a */
[----:B------:R-:W-:Y:S01]  /*0ac0*/  IMAD.X R5, RZ, RZ, R9, P0 ;  /* 0x000000ffff057224 */ /* 0x000fe200000e0609 */
[----:B------:R-:W-:Y:S07]  /*0ad0*/  BRA.U UP0, `(.L_x_5) ;  /* 0xfffffffd00d47547 */ /* 0x000fee000b83ffff */
.L_x_0:
[----:B012---:R-:W-:Y:S01]  /*0ae0*/  CS2R R6, SR_CLOCKLO ;  /* 0x0000000000067805 */ /* 0x007fe20000015000 */
[----:B------:R-:W0:Y:S05]  /*0af0*/  LDC.64 R4, c[0x0][0x398] ;  /* 0x0000e600ff047b82 */ /* 0x000e2a0000000a00 */
[----:B------:R-:W-:-:S05]  /*0b00*/  IADD3 R2, P0, PT, -R2, R6, RZ ;  /* 0x0000000602027210 */ /* 0x000fca0007f1e1ff */
[----:B------:R-:W-:-:S05]  /*0b10*/  IMAD.X R3, R7, 0x1, ~R3, P0 ;  /* 0x0000000107037824 */ /* 0x000fca00000e0e03 */
[----:B0-----:R-:W-:Y:S01]  /*0b20*/  STG.E.64 desc[UR10][R4.64], R2 ;  /* 0x0000000204007986 */ /* 0x001fe2000c101b0a */
[----:B------:R-:W-:Y:S05]  /*0b30*/  EXIT ;  /* 0x000000000000794d */ /* 0x000fea0003800000 */
.L_x_6:
[----:B------:R-:W-:-:S00]  /*0b40*/  BRA `(.L_x_6) ;  /* 0xfffffffc00fc7947 */ /* 0x000fc0000383ffff */
[----:B------:R-:W-:-:S00]  /*0b50*/  NOP ;  /* 0x0000000000007918 */ /* 0x000fc00000000000 */
        /* <DEDUP_REMOVED lines=10> */
.L_x_28:


//--------------------- .text._Z11test_assignIjEvPvPKvjPm --------------------------
	.section	.text._Z11test_assignIjEvPvPKvjPm,"ax",@progbits
	.align	128
        .global         _Z11test_assignIjEvPvPKvjPm
        .type           _Z11test_assignIjEvPvPKvjPm,@function
        .size           _Z11test_assignIjEvPvPKvjPm,(.L_x_29 - _Z11test_assignIjEvPvPKvjPm)
        .other          _Z11test_assignIjEvPvPKvjPm,@"STO_CUDA_ENTRY STV_DEFAULT"
_Z11test_assignIjEvPvPKvjPm:
.text._Z11test_assignIjEvPvPKvjPm:
        /* <DEDUP_REMOVED lines=8> */
[----:B------:R-:W-:Y:S02]  /*0080*/  IMAD.MOV.U32 R0, RZ, RZ, RZ ;  /* 0x000000ffff007224 */ /* 0x000fe400078e00ff */
[----:B------:R-:W-:Y:S01]  /*0090*/  IMAD.MOV.U32 R7, RZ, RZ, RZ ;  /* 0x000000ffff077224 */ /* 0x000fe200078e00ff */
[----:B------:R-:W-:Y:S02]  /*00a0*/  UIADD3 UR5, UPT, UPT, UR4, -0x1, URZ ;  /* 0xffffffff04057890 */ /* 0x000fe4000fffe0ff */
[----:B------:R-:W-:Y:S02]  /*00b0*/  ULOP3.LUT UR8, UR4, 0xf, URZ, 0xc0, !UPT ;  /* 0x0000000f04087892 */ /* 0x000fe4000f8ec0ff */
[----:B------:R-:W-:Y:S02]  /*00c0*/  UISETP.GE.U32.AND UP1, UPT, UR5, 0xf, UPT ;  /* 0x0000000f0500788c */ /* 0x000fe4000bf26070 */
[----:B------:R-:W-:-:S07]  /*00d0*/  UISETP.NE.AND UP0, UPT, UR8, URZ, UPT ;  /* 0x000000ff0800728c */ /* 0x000fce000bf05270 */
[----:B------:R-:W-:Y:S05]  /*00e0*/  BRA.U !UP1, `(.L_x_8) ;  /* 0x0000000509007547 */ /* 0x000fea000b800000 */
[----:B------:R-:W0:Y:S01]  /*00f0*/  LDCU.64 UR6, c[0x0][0x388] ;  /* 0x00007100ff0677ac */ /* 0x000e220008000a00 */
[----:B------:R-:W-:Y:S01]  /*0100*/  HFMA2 R7, -RZ, RZ, 0, 0 ;  /* 0x00000000ff077431 */ /* 0x000fe200000001ff */
[----:B------:R-:W-:-:S06]  /*0110*/  ULOP3.LUT UR9, UR4, 0x3ffffff0, URZ, 0xc0, !UPT ;  /* 0x3ffffff004097892 */ /* 0x000fcc000f8ec0ff */
[----:B------:R-:W-:Y:S01]  /*0120*/  IMAD.U32 R0, RZ, RZ, UR9 ;  /* 0x00000009ff007e24 */ /* 0x000fe2000f8e00ff */
[----:B0-----:R-:W-:-:S04]  /*0130*/  UIADD3 UR5, UP1, UPT, UR6, 0x20, URZ ;  /* 0x0000002006057890 */ /* 0x001fc8000ff3e0ff */
[----:B------:R-:W-:Y:S02]  /*0140*/  UIADD3.X UR6, UPT, UPT, URZ, UR7, URZ, UP1, !UPT ;  /* 0x00000007ff067290 */ /* 0x000fe40008ffe4ff */
[----:B------:R-:W-:Y:S01]  /*0150*/  MOV R8, UR5 ;  /* 0x0000000500087c02 */ /* 0x000fe20008000f00 */
[----:B------:R-:W-:-:S03]  /*0160*/  UIADD3 UR7, UPT, UPT, -UR9, URZ, URZ ;  /* 0x000000ff09077290 */ /* 0x000fc6000fffe1ff */
[----:B------:R-:W-:-:S09]  /*0170*/  IMAD.U32 R15, RZ, RZ, UR6 ;  /* 0x00000006ff0f7e24 */ /* 0x000fd2000f8e00ff */
.L_x_9:
[----:B--2---:R-:W-:Y:S01]  /*0180*/  MOV R4, R8 ;  /* 0x0000000800047202 */ /* 0x004fe20000000f00 */
[----:B------:R-:W-:-:S05]  /*0190*/  IMAD.MOV.U32 R5, RZ, RZ, R15 ;  /* 0x000000ffff057224 */ /* 0x000fca00078e000f */
[----:B------:R-:W2:Y:S04]  /*01a0*/  LDG.E R16, desc[UR10][R4.64+-0x20] ;  /* 0xffffe00a04107981 */ /* 0x000ea8000c1e1900 */
[----:B------:R-:W3:Y:S04]  /*01b0*/  LDG.E R18, desc[UR10][R4.64+-0x1c] ;  /* 0xffffe40a04127981 */ /* 0x000ee8000c1e1900 */
[----:B------:R-:W4:Y:S04]  /*01c0*/  LDG.E R20, desc[UR10][R4.64+-0x18] ;  /* 0xffffe80a04147981 */ /* 0x000f28000c1e1900 */
[----:B------:R-:W5:Y:S04]  /*01d0*/  LDG.E R22, desc[UR10][R4.64+-0x14] ;  /* 0xffffec0a04167981 */ /* 0x000f68000c1e1900 */
        /* <DEDUP_REMOVED lines=11> */
[----:B------:R-:W5:Y:S01]  /*0290*/  LDG.E R8, desc[UR10][R4.64+0x1c] ;  /* 0x00001c0a04087981 */ /* 0x000f62000c1e1900 */
[----:B------:R-:W-:-:S04]  /*02a0*/  UIADD3 UR7, UPT, UPT, UR7, 0x10, URZ ;  /* 0x0000001007077890 */ /* 0x000fc8000fffe0ff */
[----:B------:R-:W-:Y:S01]  /*02b0*/  UISETP.NE.AND UP1, UPT, UR7, URZ, UPT ;  /* 0x000000ff0700728c */ /* 0x000fe2000bf25270 */
[----:B--2---:R-:W-:-:S05]  /*02c0*/  IADD3 R7, PT, PT, R16, -R7, RZ ;  /* 0x8000000710077210 */ /* 0x004fca0007ffe0ff */
[----:B---3--:R-:W-:Y:S01]  /*02d0*/  IMAD.IADD R15, R18, 0x1, -R7 ;  /* 0x00000001120f7824 */ /* 0x008fe200078e0a07 */
[----:B------:R0:W-:Y:S04]  /*02e0*/  STG.E desc[UR10][R4.64+-0x20], R7 ;  /* 0xffffe00704007986 */ /* 0x0001e8000c10190a */
[----:B----4-:R-:W-:Y:S01]  /*02f0*/  IADD3 R17, PT, PT, -R15, R20, RZ ;  /* 0x000000140f117210 */ /* 0x010fe20007ffe1ff */
[----:B------:R1:W-:Y:S04]  /*0300*/  STG.E desc[UR10][R4.64+-0x1c], R15 ;  /* 0xffffe40f04007986 */ /* 0x0003e8000c10190a */
[----:B-----5:R-:W-:Y:S01]  /*0310*/  IMAD.IADD R19, R22, 0x1, -R17 ;  /* 0x0000000116137824 */ /* 0x020fe200078e0a11 */
[----:B------:R2:W-:Y:S04]  /*0320*/  STG.E desc[UR10][R4.64+-0x18], R17 ;  /* 0xffffe81104007986 */ /* 0x0005e8000c10190a */
[----:B------:R-:W-:Y:S01]  /*0330*/  IADD3 R21, PT, PT, -R19, R24, RZ ;  /* 0x0000001813157210 */ /* 0x000fe20007ffe1ff */
[----:B------:R2:W-:Y:S04]  /*0340*/  STG.E desc[UR10][R4.64+-0x14], R19 ;  /* 0xffffec1304007986 */ /* 0x0005e8000c10190a */
[----:B------:R-:W-:Y:S01]  /*0350*/  IMAD.IADD R23, R26, 0x1, -R21 ;  /* 0x000000011a177824 */ /* 0x000fe200078e0a15 */
        /* <DEDUP_REMOVED lines=19> */
[----:B0-----:R-:W-:Y:S01]  /*0490*/  IMAD.IADD R7, R8, 0x1, -R11 ;  /* 0x0000000108077824 */ /* 0x001fe200078e0a0b */
[----:B------:R2:W-:Y:S01]  /*04a0*/  STG.E desc[UR10][R4.64+0x18], R11 ;  /* 0x0000180b04007986 */ /* 0x0005e2000c10190a */
[----:B------:R-:W-:-:S03]  /*04b0*/  IADD3 R8, P0, PT, R4, 0x40, RZ ;  /* 0x0000004004087810 */ /* 0x000fc60007f1e0ff */
[----:B------:R2:W-:Y:S01]  /*04c0*/  STG.E desc[UR10][R4.64+0x1c], R7 ;  /* 0x00001c0704007986 */ /* 0x0005e2000c10190a */
[----:B-1----:R-:W-:Y:S01]  /*04d0*/  IADD3.X R15, PT, PT, RZ, R5, RZ, P0, !PT ;  /* 0x00000005ff0f7210 */ /* 0x002fe200007fe4ff */
[----:B------:R-:W-:Y:S08]  /*04e0*/  BRA.U UP1, `(.L_x_9) ;  /* 0xfffffffd01247547 */ /* 0x000ff0000b83ffff */
.L_x_8:
[----:B------:R-:W-:Y:S05]  /*04f0*/  BRA.U !UP0, `(.L_x_7) ;  /* 0x00000005080c7547 */ /* 0x000fea000b800000 */
[----:B------:R-:W-:Y:S02]  /*0500*/  UISETP.GE.U32.AND UP0, UPT, UR8, 0x8, UPT ;  /* 0x000000080800788c */ /* 0x000fe4000bf06070 */
[----:B------:R-:W-:-:S04]  /*0510*/  ULOP3.LUT UR5, UR4, 0x7, URZ, 0xc0, !UPT ;  /* 0x0000000704057892 */ /* 0x000fc8000f8ec0ff */
[----:B------:R-:W-:-:S03]  /*0520*/  UISETP.NE.AND UP1, UPT, UR5, URZ, UPT ;  /* 0x000000ff0500728c */ /* 0x000fc6000bf25270 */
[----:B------:R-:W-:Y:S08]  /*0530*/  BRA.U !UP0, `(.L_x_10) ;  /* 0x00000001086c7547 */ /* 0x000ff0000b800000 */
[----:B--2---:R-:W0:Y:S02]  /*0540*/  LDC.64 R4, c[0x0][0x388] ;  /* 0x0000e200ff047b82 */ /* 0x004e240000000a00 */
[----:B0-----:R-:W-:-:S05]  /*0550*/  IMAD.WIDE.U32 R4, R0, 0x4, R4 ;  /* 0x0000000400047825 */ /* 0x001fca00078e0004 */
[----:B------:R-:W2:Y:S04]  /*0560*/  LDG.E R6, desc[UR10][R4.64] ;  /* 0x0000000a04067981 */ /* 0x000ea8000c1e1900 */
[----:B------:R-:W3:Y:S04]  /*0570*/  LDG.E R8, desc[UR10][R4.64+0x4] ;  /* 0x0000040a04087981 */ /* 0x000ee8000c1e1900 */
[----:B------:R-:W4:Y:S04]  /*0580*/  LDG.E R10, desc[UR10][R4.64+0x8] ;  /* 0x0000080a040a7981 */ /* 0x000f28000c1e1900 */
[----:B------:R-:W5:Y:S04]  /*0590*/  LDG.E R12, desc[UR10][R4.64+0xc] ;  /* 0x00000c0a040c7981 */ /* 0x000f68000c1e1900 */
[----:B------:R-:W5:Y:S04]  /*05a0*/  LDG.E R14, desc[UR10][R4.64+0x10] ;  /* 0x0000100a040e7981 */ /* 0x000f68000c1e1900 */
[----:B------:R-:W5:Y:S04]  /*05b0*/  LDG.E R16, desc[UR10][R4.64+0x14] ;  /* 0x0000140a04107981 */ /* 0x000f68000c1e1900 */
[----:B------:R-:W5:Y:S04]  /*05c0*/  LDG.E R18, desc[UR10][R4.64+0x18] ;  /* 0x0000180a04127981 */ /* 0x000f68000c1e1900 */
[----:B------:R-:W5:Y:S01]  /*05d0*/  LDG.E R20, desc[UR10][R4.64+0x1c] ;  /* 0x00001c0a04147981 */ /* 0x000f62000c1e1900 */
[----:B------:R-:W-:-:S02]  /*05e0*/  VIADD R0, R0, 0x8 ;  /* 0x0000000800007836 */ /* 0x000fc40000000000 */
[----:B--2---:R-:W-:-:S05]  /*05f0*/  IMAD.IADD R9, R6, 0x1, -R7 ;  /* 0x0000000106097824 */ /* 0x004fca00078e0a07 */
[----:B---3--:R-:W-:Y:S01]  /*0600*/  IADD3 R11, PT, PT, -R9, R8, RZ ;  /* 0x00000008090b7210 */ /* 0x008fe20007ffe1ff */
[----:B------:R0:W-:Y:S04]  /*0610*/  STG.E desc[UR10][R4.64], R9 ;  /* 0x0000000904007986 */ /* 0x0001e8000c10190a */
[----:B----4-:R-:W-:Y:S01]  /*0620*/  IMAD.IADD R13, R10, 0x1, -R11 ;  /* 0x000000010a0d7824 */ /* 0x010fe200078e0a0b */
[----:B------:R0:W-:Y:S04]  /*0630*/  STG.E desc[UR10][R4.64+0x4], R11 ;  /* 0x0000040b04007986 */ /* 0x0001e8000c10190a */
[----:B-----5:R-:W-:Y:S01]  /*0640*/  IADD3 R15, PT, PT, -R13, R12, RZ ;  /* 0x0000000c0d0f7210 */ /* 0x020fe20007ffe1ff */
        /* <DEDUP_REMOVED lines=9> */
[----:B------:R0:W-:Y:S02]  /*06e0*/  STG.E desc[UR10][R4.64+0x1c], R7 ;  /* 0x00001c0704007986 */ /* 0x0001e4000c10190a */
.L_x_10:
[----:B------:R-:W-:Y:S05]  /*06f0*/  BRA.U !UP1, `(.L_x_7) ;  /* 0x00000001098c7547 */ /* 0x000fea000b800000 */
[----:B------:R-:W-:Y:S02]  /*0700*/  UISETP.GE.U32.AND UP0, UPT, UR5, 0x4, UPT ;  /* 0x000000040500788c */ /* 0x000fe4000bf06070 */
[----:B------:R-:W-:-:S04]  /*0710*/  ULOP3.LUT UR4, UR4, 0x3, URZ, 0xc0, !UPT ;  /* 0x0000000304047892 */ /* 0x000fc8000f8ec0ff */
[----:B------:R-:W-:-:S03]  /*0720*/  UISETP.NE.AND UP1, UPT, UR4, URZ, UPT ;  /* 0x000000ff0400728c */ /* 0x000fc6000bf25270 */
[----:B------:R-:W-:Y:S08]  /*0730*/  BRA.U !UP0, `(.L_x_11) ;  /* 0x00000001083c7547 */ /* 0x000ff0000b800000 */
[----:B0-2---:R-:W0:Y:S02]  /*0740*/  LDC.64 R4, c[0x0][0x388] ;  /* 0x0000e200ff047b82 */ /* 0x005e240000000a00 */
[----:B0-----:R-:W-:-:S05]  /*0750*/  IMAD.WIDE.U32 R4, R0, 0x4, R4 ;  /* 0x0000000400047825 */ /* 0x001fca00078e0004 */
[----:B------:R-:W2:Y:S04]  /*0760*/  LDG.E R6, desc[UR10][R4.64] ;  /* 0x0000000a04067981 */ /* 0x000ea8000c1e1900 */
[----:B------:R-:W3:Y:S04]  /*0770*/  LDG.E R8, desc[UR10][R4.64+0x4] ;  /* 0x0000040a04087981 */ /* 0x000ee8000c1e1900 */
[----:B------:R-:W4:Y:S04]  /*0780*/  LDG.E R10, desc[UR10][R4.64+0x8] ;  /* 0x0000080a040a7981 */ /* 0x000f28000c1e1900 */
[----:B------:R-:W5:Y:S01]  /*0790*/  LDG.E R12, desc[UR10][R4.64+0xc] ;  /* 0x00000c0a040c7981 */ /* 0x000f62000c1e1900 */
[----:B------:R-:W-:-:S02]  /*07a0*/  IADD3 R0, PT, PT, R0, 0x4, RZ ;  /* 0x0000000400007810 */ /* 0x000fc40007ffe0ff */
[----:B--2---:R-:W-:-:S05]  /*07b0*/  IADD3 R9, PT, PT, -R7, R6, RZ ;  /* 0x0000000607097210 */ /* 0x004fca0007ffe1ff */
[----:B---3--:R-:W-:Y:S01]  /*07c0*/  IMAD.IADD R11, R8, 0x1, -R9 ;  /* 0x00000001080b7824 */ /* 0x008fe200078e0a09 */
[----:B------:R1:W-:Y:S04]  /*07d0*/  STG.E desc[UR10][R4.64], R9 ;  /* 0x0000000904007986 */ /* 0x0003e8000c10190a */
[----:B----4-:R-:W-:Y:S01]  /*07e0*/  IADD3 R13, PT, PT, -R11, R10, RZ ;  /* 0x0000000a0b0d7210 */ /* 0x010fe20007ffe1ff */
[----:B------:R1:W-:Y:S04]  /*07f0*/  STG.E desc[UR10][R4.64+0x4], R11 ;  /* 0x0000040b04007986 */ /* 0x0003e8000c10190a */
[----:B-----5:R-:W-:Y:S01]  /*0800*/  IMAD.IADD R7, R12, 0x1, -R13 ;  /* 0x000000010c077824 */ /* 0x020fe200078e0a0d */
[----:B------:R1:W-:Y:S04]  /*0810*/  STG.E desc[UR10][R4.64+0x8], R13 ;  /* 0x0000080d04007986 */ /* 0x0003e8000c10190a */
[----:B------:R1:W-:Y:S02]  /*0820*/  STG.E desc[UR10][R4.64+0xc], R7 ;  /* 0x00000c0704007986 */ /* 0x0003e4000c10190a */
.L_x_11:
[----:B------:R-:W-:Y:S05]  /*0830*/  BRA.U !UP1, `(.L_x_7) ;  /* 0x00000001093c7547 */ /* 0x000fea000b800000 */
[----:B012---:R-:W0:Y:S01]  /*0840*/  LDC.64 R4, c[0x0][0x388] ;  /* 0x0000e200ff047b82 */ /* 0x007e220000000a00 */
[----:B------:R-:W-:Y:S01]  /*0850*/  UIADD3 UR4, UPT, UPT, -UR4, URZ, URZ ;  /* 0x000000ff04047290 */ /* 0x000fe2000fffe1ff */
[----:B0-----:R-:W-:-:S04]  /*0860*/  IMAD.WIDE.U32 R4, R0, 0x4, R4 ;  /* 0x0000000400047825 */ /* 0x001fc800078e0004 */
[----:B------:R-:W-:Y:S01]  /*0870*/  IMAD.MOV.U32 R0, RZ, RZ, R4 ;  /* 0x000000ffff007224 */ /* 0x000fe200078e0004 */
[----:B------:R-:W-:-:S07]  /*0880*/  MOV R9, R5 ;  /* 0x0000000500097202 */ /* 0x000fce0000000f00 */
.L_x_12:
[----:B---3--:R-:W-:Y:S01]  /*0890*/  IMAD.MOV.U32 R4, RZ, RZ, R0 ;  /* 0x000000ffff047224 */ /* 0x008fe200078e0000 */
[----:B------:R-:W-:-:S05]  /*08a0*/  MOV R5, R9 ;  /* 0x0000000900057202 */ /* 0x000fca0000000f00 */
[----:B------:R-:W2:Y:S01]  /*08b0*/  LDG.E R0, desc[UR10][R4.64] ;  /* 0x0000000a04007981 */ /* 0x000ea2000c1e1900 */
[----:B------:R-:W-:-:S04]  /*08c0*/  UIADD3 UR4, UPT, UPT, UR4, 0x1, URZ ;  /* 0x0000000104047890 */ /* 0x000fc8000fffe0ff */
[----:B------:R-:W-:Y:S01]  /*08d0*/  UISETP.NE.AND UP0, UPT, UR4, URZ, UPT ;  /* 0x000000ff0400728c */ /* 0x000fe2000bf05270 */
[----:B--2---:R-:W-:Y:S01]  /*08e0*/  IMAD.IADD R7, R0, 0x1, -R7 ;  /* 0x0000000100077824 */ /* 0x004fe200078e0a07 */
[----:B------:R-:W-:-:S04]  /*08f0*/  IADD3 R0, P0, PT, R4, 0x4, RZ ;  /* 0x0000000404007810 */ /* 0x000fc80007f1e0ff */
[----:B------:R3:W-:Y:S01]  /*0900*/  STG.E desc[UR10][R4.64], R7 ;  /* 0x0000000704007986 */ /* 0x0007e2000c10190a */
[----:B------:R-:W-:Y:S02]  /*0910*/  IADD3.X R9, PT, PT, RZ, R5, RZ, P0, !PT ;  /* 0x00000005ff097210 */ /* 0x000fe400007fe4ff */
[----:B------:R-:W-:Y:S06]  /*0920*/  BRA.U UP0, `(.L_x_12) ;  /* 0xfffffffd00d87547 */ /* 0x000fec000b83ffff */
.L_x_7:
[----:B0123--:R-:W-:Y:S01]  /*0930*/  CS2R R6, SR_CLOCKLO ;  /* 0x0000000000067805 */ /* 0x00ffe20000015000 */
[----:B------:R-:W0:Y:S05]  /*0940*/  LDC.64 R4, c[0x0][0x398] ;  /* 0x0000e600ff047b82 */ /* 0x000e2a0000000a00 */
[----:B------:R-:W-:-:S05]  /*0950*/  IADD3 R2, P0, PT, -R2, R6, RZ ;  /* 0x0000000602027210 */ /* 0x000fca0007f1e1ff */
[----:B------:R-:W-:-:S05]  /*0960*/  IMAD.X R3, R7, 0x1, ~R3, P0 ;  /* 0x0000000107037824 */ /* 0x000fca00000e0e03 */
[----:B0-----:R-:W-:Y:S01]  /*0970*/  STG.E.64 desc[UR10][R4.64], R2 ;  /* 0x0000000204007986 */ /* 0x001fe2000c101b0a */
[----:B------:R-:W-:Y:S05]  /*0980*/  EXIT ;  /* 0x000000000000794d */ /* 0x000fea0003800000 */
.L_x_13:
        /* <DEDUP_REMOVED lines=15> */
.L_x_29:


//--------------------- .text._Z11test_assignItEvPvPKvjPm --------------------------
	.section	.text._Z11test_assignItEvPvPKvjPm,"ax",@progbits
	.align	128
        .global         _Z11test_assignItEvPvPKvjPm
        .type           _Z11test_assignItEvPvPKvjPm,@function
        .size           _Z11test_assignItEvPvPKvjPm,(.L_x_30 - _Z11test_assignItEvPvPKvjPm)
        .other          _Z11test_assignItEvPvPKvjPm,@"STO_CUDA_ENTRY STV_DEFAULT"
_Z11test_assignItEvPvPKvjPm:
.text._Z11test_assignItEvPvPKvjPm:
        /* <DEDUP_REMOVED lines=8> */
[----:B------:R-:W-:Y:S01]  /*0080*/  PRMT R12, RZ, 0x7610, R12 ;  /* 0x00007610ff0c7816 */ /* 0x000fe2000000000c */
[----:B------:R-:W-:Y:S02]  /*0090*/  IMAD.MOV.U32 R0, RZ, RZ, RZ ;  /* 0x000000ffff007224 */ /* 0x000fe400078e00ff */
[----:B------:R-:W-:Y:S02]  /*00a0*/  UIADD3 UR5, UPT, UPT, UR4, -0x1, URZ ;  /* 0xffffffff04057890 */ /* 0x000fe4000fffe0ff */
[----:B------:R-:W-:Y:S02]  /*00b0*/  ULOP3.LUT UR8, UR4, 0xf, URZ, 0xc0, !UPT ;  /* 0x0000000f04087892 */ /* 0x000fe4000f8ec0ff */
[----:B------:R-:W-:Y:S02]  /*00c0*/  UISETP.GE.U32.AND UP1, UPT, UR5, 0xf, UPT ;  /* 0x0000000f0500788c */ /* 0x000fe4000bf26070 */
[----:B------:R-:W-:-:S07]  /*00d0*/  UISETP.NE.AND UP0, UPT, UR8, URZ, UPT ;  /* 0x000000ff0800728c */ /* 0x000fce000bf05270 */
[----:B------:R-:W-:Y:S05]  /*00e0*/  BRA.U !UP1, `(.L_x_15) ;  /* 0x0000000509847547 */ /* 0x000fea000b800000 */
[----:B------:R-:W0:Y:S01]  /*00f0*/  LDCU.64 UR6, c[0x0][0x388] ;  /* 0x00007100ff0677ac */ /* 0x000e220008000a00 */
[----:B------:R-:W-:Y:S01]  /*0100*/  PRMT R12, RZ, 0x7610, R12 ;  /* 0x00007610ff0c7816 */ /* 0x000fe2000000000c */
[----:B------:R-:W-:-:S06]  /*0110*/  ULOP3.LUT UR9, UR4, 0x7ffffff0, URZ, 0xc0, !UPT ;  /* 0x7ffffff004097892 */ /* 0x000fcc000f8ec0ff */
[----:B------:R-:W-:Y:S01]  /*0120*/  IMAD.U32 R0, RZ, RZ, UR9 ;  /* 0x00000009ff007e24 */ /* 0x000fe2000f8e00ff */
[----:B0-----:R-:W-:-:S04]  /*0130*/  UIADD3 UR5, UP1, UPT, UR6, 0x10, URZ ;  /* 0x0000001006057890 */ /* 0x001fc8000ff3e0ff */
[----:B------:R-:W-:Y:S02]  /*0140*/  UIADD3.X UR6, UPT, UPT, URZ, UR7, URZ, UP1, !UPT ;  /* 0x00000007ff067290 */ /* 0x000fe40008ffe4ff */
[----:B------:R-:W-:Y:S01]  /*0150*/  IMAD.U32 R10, RZ, RZ, UR5 ;  /* 0x00000005ff0a7e24 */ /* 0x000fe2000f8e00ff */
[----:B------:R-:W-:-:S03]  /*0160*/  UIADD3 UR7, UPT, UPT, -UR9, URZ, URZ ;  /* 0x000000ff09077290 */ /* 0x000fc6000fffe1ff */
[----:B------:R-:W-:-:S09]  /*0170*/  MOV R15, UR6 ;  /* 0x00000006000f7c02 */ /* 0x000fd20008000f00 */
.L_x_16:
[----:B--2---:R-:W-:Y:S02]  /*0180*/  IMAD.MOV.U32 R4, RZ, RZ, R10 ;  /* 0x000000ffff047224 */ /* 0x004fe400078e000a */
[----:B------:R-:W-:-:S05]  /*0190*/  IMAD.MOV.U32 R5, RZ, RZ, R15 ;  /* 0x000000ffff057224 */ /* 0x000fca00078e000f */
[----:B------:R-:W2:Y:S04]  /*01a0*/  LDG.E.U16 R13, desc[UR10][R4.64+-0x10] ;  /* 0xfffff00a040d7981 */ /* 0x000ea8000c1e1500 */
[----:B------:R-:W3:Y:S04]  /*01b0*/  LDG.E.U16 R15, desc[UR10][R4.64+-0xe] ;  /* 0xfffff20a040f7981 */ /* 0x000ee8000c1e1500 */
[----:B------:R-:W4:Y:S04]  /*01c0*/  LDG.E.U16 R17, desc[UR10][R4.64+-0xc] ;  /* 0xfffff40a04117981 */ /* 0x000f28000c1e1500 */
[----:B------:R-:W5:Y:S04]  /*01d0*/  LDG.E.U16 R19, desc[UR10][R4.64+-0xa] ;  /* 0xfffff60a04137981 */ /* 0x000f68000c1e1500 */
        /* <DEDUP_REMOVED lines=11> */
[----:B------:R-:W5:Y:S01]  /*0290*/  LDG.E.U16 R10, desc[UR10][R4.64+0xe] ;  /* 0x00000e0a040a7981 */ /* 0x000f62000c1e1500 */
[----:B------:R-:W-:Y:S01]  /*02a0*/  IMAD.MOV R12, RZ, RZ, -R12 ;  /* 0x000000ffff0c7224 */ /* 0x000fe200078e0a0c */
[----:B------:R-:W-:-:S04]  /*02b0*/  UIADD3 UR7, UPT, UPT, UR7, 0x10, URZ ;  /* 0x0000001007077890 */ /* 0x000fc8000fffe0ff */
[----:B------:R-:W-:Y:S01]  /*02c0*/  PRMT R12, R12, 0x7710, RZ ;  /* 0x000077100c0c7816 */ /* 0x000fe200000000ff */
[----:B------:R-:W-:-:S03]  /*02d0*/  UISETP.NE.AND UP1, UPT, UR7, URZ, UPT ;  /* 0x000000ff0700728c */ /* 0x000fc6000bf25270 */
[----:B--2---:R-:W-:-:S05]  /*02e0*/  IADD3 R13, PT, PT, R13, R12, RZ ;  /* 0x0000000c0d0d7210 */ /* 0x004fca0007ffe0ff */
[----:B------:R-:W-:Y:S01]  /*02f0*/  IMAD.MOV R12, RZ, RZ, -R13 ;  /* 0x000000ffff0c7224 */ /* 0x000fe200078e0a0d */
[----:B------:R0:W-:Y:S04]  /*0300*/  STG.E.U16 desc[UR10][R4.64+-0x10], R13 ;  /* 0xfffff00d04007986 */ /* 0x0001e8000c10150a */
[----:B------:R-:W-:-:S05]  /*0310*/  PRMT R12, R12, 0x7710, RZ ;  /* 0x000077100c0c7816 */ /* 0x000fca00000000ff */
[----:B---3--:R-:W-:-:S04]  /*0320*/  IMAD.IADD R15, R15, 0x1, R12 ;  /* 0x000000010f0f7824 */ /* 0x008fc800078e020c */
[----:B------:R-:W-:Y:S01]  /*0330*/  IMAD.MOV R12, RZ, RZ, -R15 ;  /* 0x000000ffff0c7224 */ /* 0x000fe200078e0a0f */
[----:B------:R1:W-:Y:S04]  /*0340*/  STG.E.U16 desc[UR10][R4.64+-0xe], R15 ;  /* 0xfffff20f04007986 */ /* 0x0003e8000c10150a */
[----:B------:R-:W-:-:S04]  /*0350*/  PRMT R12, R12, 0x7710, RZ ;  /* 0x000077100c0c7816 */ /* 0x000fc800000000ff */
[----:B----4-:R-:W-:-:S05]  /*0360*/  IADD3 R17, PT, PT, R17, R12, RZ ;  /* 0x0000000c11117210 */ /* 0x010fca0007ffe0ff */
[----:B------:R-:W-:Y:S01]  /*0370*/  IMAD.MOV R12, RZ, RZ, -R17 ;  /* 0x000000ffff0c7224 */ /* 0x000fe200078e0a11 */
[----:B------:R2:W-:Y:S04]  /*0380*/  STG.E.U16 desc[UR10][R4.64+-0xc], R17 ;  /* 0xfffff41104007986 */ /* 0x0005e8000c10150a */
[----:B------:R-:W-:-:S05]  /*0390*/  PRMT R12, R12, 0x7710, RZ ;  /* 0x000077100c0c7816 */ /* 0x000fca00000000ff */
[----:B-----5:R-:W-:-:S04]  /*03a0*/  IMAD.IADD R19, R19, 0x1, R12 ;  /* 0x0000000113137824 */ /* 0x020fc800078e020c */
[----:B------:R-:W-:Y:S01]  /*03b0*/  IMAD.MOV R12, RZ, RZ, -R19 ;  /* 0x000000ffff0c7224 */ /* 0x000fe200078e0a13 */
[----:B------:R2:W-:Y:S04]  /*03c0*/  STG.E.U16 desc[UR10][R4.64+-0xa], R19 ;  /* 0xfffff61304007986 */ /* 0x0005e8000c10150a */
[----:B------:R-:W-:-:S04]  /*03d0*/  PRMT R12, R12, 0x7710, RZ ;  /* 0x000077100c0c7816 */ /* 0x000fc800000000ff */
[----:B------:R-:W-:-:S05]  /*03e0*/  IADD3 R21, PT, PT, R21, R12, RZ ;  /* 0x0000000c15157210 */ /* 0x000fca0007ffe0ff */
[----:B------:R-:W-:Y:S01]  /*03f0*/  IMAD.MOV R12, RZ, RZ, -R21 ;  /* 0x000000ffff0c7224 */ /* 0x000fe200078e0a15 */
[----:B------:R2:W-:Y:S04]  /*0400*/  STG.E.U16 desc[UR10][R4.64+-0x8], R21 ;  /* 0xfffff81504007986 */ /* 0x0005e8000c10150a */
[----:B------:R-:W-:-:S05]  /*0410*/  PRMT R12, R12, 0x7710, RZ ;  /* 0x000077100c0c7816 */ /* 0x000fca00000000ff */
[----:B------:R-:W-:-:S04]  /*0420*/  IMAD.IADD R23, R23, 0x1, R12 ;  /* 0x0000000117177824 */ /* 0x000fc800078e020c */
        /* <DEDUP_REMOVED lines=39> */
[----:B0-----:R-:W-:Y:S01]  /*06a0*/  IMAD.IADD R13, R10, 0x1, R12 ;  /* 0x000000010a0d7824 */ /* 0x001fe200078e020c */
[----:B------:R-:W-:-:S04]  /*06b0*/  IADD3 R10, P0, PT, R4, 0x20, RZ ;  /* 0x00000020040a7810 */ /* 0x000fc80007f1e0ff */
[----:B------:R2:W-:Y:S01]  /*06c0*/  STG.E.U16 desc[UR10][R4.64+0xe], R13 ;  /* 0x00000e0d04007986 */ /* 0x0005e2000c10150a */
[----:B-1----:R-:W-:Y:S01]  /*06d0*/  IMAD.X R15, RZ, RZ, R5, P0 ;  /* 0x000000ffff0f7224 */ /* 0x002fe200000e0605 */
[----:B------:R-:W-:Y:S01]  /*06e0*/  PRMT R12, R13, 0x7610, R12 ;  /* 0x000076100d0c7816 */ /* 0x000fe2000000000c */
[----:B------:R-:W-:Y:S06]  /*06f0*/  BRA.U UP1, `(.L_x_16) ;  /* 0xfffffff901a07547 */ /* 0x000fec000b83ffff */
.L_x_15:
[----:B------:R-:W-:Y:S05]  /*0700*/  BRA.U !UP0, `(.L_x_14) ;  /* 0x0000000508807547 */ /* 0x000fea000b800000 */
[----:B------:R-:W-:Y:S02]  /*0710*/  UISETP.GE.U32.AND UP0, UPT, UR8, 0x8, UPT ;  /* 0x000000080800788c */ /* 0x000fe4000bf06070 */
[----:B------:R-:W-:-:S04]  /*0720*/  ULOP3.LUT UR5, UR4, 0x7, URZ, 0xc0, !UPT ;  /* 0x0000000704057892 */ /* 0x000fc8000f8ec0ff */
[----:B------:R-:W-:-:S03]  /*0730*/  UISETP.NE.AND UP1, UPT, UR5, URZ, UPT ;  /* 0x000000ff0500728c */ /* 0x000fc6000bf25270 */
[----:B------:R-:W-:Y:S08]  /*0740*/  BRA.U !UP0, `(.L_x_17) ;  /* 0x0000000108b07547 */ /* 0x000ff0000b800000 */
[----:B--2---:R-:W0:Y:S02]  /*0750*/  LDC.64 R4, c[0x0][0x388] ;  /* 0x0000e200ff047b82 */ /* 0x004e240000000a00 */
[----:B0-----:R-:W-:-:S05]  /*0760*/  IMAD.WIDE.U32 R4, R0, 0x2, R4 ;  /* 0x0000000200047825 */ /* 0x001fca00078e0004 */
[----:B------:R-:W2:Y:S04]  /*0770*/  LDG.E.U16 R9, desc[UR10][R4.64] ;  /* 0x0000000a04097981 */ /* 0x000ea8000c1e1500 */
[----:B------:R-:W3:Y:S04]  /*0780*/  LDG.E.U16 R11, desc[UR10][R4.64+0x2] ;  /* 0x0000020a040b7981 */ /* 0x000ee8000c1e1500 */
[----:B------:R-:W4:Y:S04]  /*0790*/  LDG.E.U16 R10, desc[UR10][R4.64+0x4] ;  /* 0x0000040a040a7981 */ /* 0x000f28000c1e1500 */
[----:B------:R-:W5:Y:S04]  /*07a0*/  LDG.E.U16 R14, desc[UR10][R4.64+0x6] ;  /* 0x0000060a040e7981 */ /* 0x000f68000c1e1500 */
[----:B------:R-:W5:Y:S04]  /*07b0*/  LDG.E.U16 R16, desc[UR10][R4.64+0x8] ;  /* 0x0000080a04107981 */ /* 0x000f68000c1e1500 */
[----:B------:R-:W5:Y:S04]  /*07c0*/  LDG.E.U16 R8, desc[UR10][R4.64+0xa] ;  /* 0x00000a0a04087981 */ /* 0x000f68000c1e1500 */
[----:B------:R-:W5:Y:S04]  /*07d0*/  LDG.E.U16 R7, desc[UR10][R4.64+0xc] ;  /* 0x00000c0a04077981 */ /* 0x000f68000c1e1500 */
[----:B------:R-:W5:Y:S01]  /*07e0*/  LDG.E.U16 R6, desc[UR10][R4.64+0xe] ;  /* 0x00000e0a04067981 */ /* 0x000f62000c1e1500 */
[----:B------:R-:W-:-:S02]  /*07f0*/  IADD3 R12, PT, PT, RZ, -R12, RZ ;  /* 0x8000000cff0c7210 */ /* 0x000fc40007ffe0ff */
[----:B------:R-:W-:Y:S02]  /*0800*/  IADD3 R0, PT, PT, R0, 0x8, RZ ;  /* 0x0000000800007810 */ /* 0x000fe40007ffe0ff */
[----:B------:R-:W-:-:S05]  /*0810*/  PRMT R12, R12, 0x7710, RZ ;  /* 0x000077100c0c7816 */ /* 0x000fca00000000ff */
[----:B--2---:R-:W-:-:S04]  /*0820*/  IMAD.IADD R9, R9, 0x1, R12 ;  /* 0x0000000109097824 */ /* 0x004fc800078e020c */
[----:B------:R-:W-:Y:S01]  /*0830*/  IMAD.MOV R12, RZ, RZ, -R9 ;  /* 0x000000ffff0c7224 */ /* 0x000fe200078e0a09 */
[----:B------:R0:W-:Y:S04]  /*0840*/  STG.E.U16 desc[UR10][R4.64], R9 ;  /* 0x0000000904007986 */ /* 0x0001e8000c10150a */
[----:B------:R-:W-:-:S05]  /*0850*/  PRMT R12, R12, 0x7710, RZ ;  /* 0x000077100c0c7816 */ /* 0x000fca00000000ff */
[----:B---3--:R-:W-:-:S05]  /*0860*/  IMAD.IADD R11, R11, 0x1, R12 ;  /* 0x000000010b0b7824 */ /* 0x008fca00078e020c */
[----:B------:R-:W-:Y:S01]  /*0870*/  IADD3 R13, PT, PT, RZ, -R11, RZ ;  /* 0x8000000bff0d7210 */ /* 0x000fe20007ffe0ff */
[----:B------:R0:W-:Y:S03]  /*0880*/  STG.E.U16 desc[UR10][R4.64+0x2], R11 ;  /* 0x0000020b04007986 */ /* 0x0001e6000c10150a */
[----:B------:R-:W-:-:S05]  /*0890*/  PRMT R13, R13, 0x7710, RZ ;  /* 0x000077100d0d7816 */ /* 0x000fca00000000ff */
[----:B----4-:R-:W-:-:S04]  /*08a0*/  IMAD.IADD R13, R10, 0x1, R13 ;  /* 0x000000010a0d7824 */ /* 0x010fc800078e020d */
[----:B------:R-:W-:Y:S01]  /*08b0*/  IMAD.MOV R15, RZ, RZ, -R13 ;  /* 0x000000ffff0f7224 */ /* 0x000fe200078e0a0d */
[----:B------:R0:W-:Y:S04]  /*08c0*/  STG.E.U16 desc[UR10][R4.64+0x4], R13 ;  /* 0x0000040d04007986 */ /* 0x0001e8000c10150a */
[----:B------:R-:W-:-:S05]  /*08d0*/  PRMT R15, R15, 0x7710, RZ ;  /* 0x000077100f0f7816 */ /* 0x000fca00000000ff */
[----:B-----5:R-:W-:-:S05]  /*08e0*/  IMAD.IADD R15, R14, 0x1, R15 ;  /* 0x000000010e0f7824 */ /* 0x020fca00078e020f */
[----:B------:R-:W-:Y:S01]  /*08f0*/  IADD3 R17, PT, PT, RZ, -R15, RZ ;  /* 0x8000000fff117210 */ /* 0x000fe20007ffe0ff */
[----:B------:R0:W-:Y:S03]  /*0900*/  STG.E.U16 desc[UR10][R4.64+0x6], R15 ;  /* 0x0000060f04007986 */ /* 0x0001e6000c10150a */
[----:B------:R-:W-:-:S05]  /*0910*/  PRMT R17, R17, 0x7710, RZ ;  /* 0x0000771011117816 */ /* 0x000fca00000000ff */
[----:B------:R-:W-:-:S04]  /*0920*/  IMAD.IADD R17, R16, 0x1, R17 ;  /* 0x0000000110117824 */ /* 0x000fc800078e0211 */
[----:B------:R-:W-:Y:S01]  /*0930*/  IMAD.MOV R19, RZ, RZ, -R17 ;  /* 0x000000ffff137224 */ /* 0x000fe200078e0a11 */
[----:B------:R0:W-:Y:S04]  /*0940*/  STG.E.U16 desc[UR10][R4.64+0x8], R17 ;  /* 0x0000081104007986 */ /* 0x0001e8000c10150a */
[----:B------:R-:W-:-:S05]  /*0950*/  PRMT R19, R19, 0x7710, RZ ;  /* 0x0000771013137816 */ /* 0x000fca00000000ff */
[----:B------:R-:W-:-:S05]  /*0960*/  IMAD.IADD R19, R8, 0x1, R19 ;  /* 0x0000000108137824 */ /* 0x000fca00078e0213 */
        /* <DEDUP_REMOVED lines=8> */
[----:B------:R0:W-:Y:S01]  /*09f0*/  STG.E.U16 desc[UR10][R4.64+0xe], R21 ;  /* 0x00000e1504007986 */ /* 0x0001e2000c10150a */
[----:B------:R-:W-:-:S07]  /*0a00*/  PRMT R12, R21, 0x7610, R12 ;  /* 0x00007610150c7816 */ /* 0x000fce000000000c */
.L_x_17:
[----:B------:R-:W-:Y:S05]  /*0a10*/  BRA.U !UP1, `(.L_x_14) ;  /* 0x0000000109bc7547 */ /* 0x000fea000b800000 */
[----:B------:R-:W-:Y:S02]  /*0a20*/  UISETP.GE.U32.AND UP0, UPT, UR5, 0x4, UPT ;  /* 0x000000040500788c */ /* 0x000fe4000bf06070 */
[----:B------:R-:W-:-:S04]  /*0a30*/  ULOP3.LUT UR4, UR4, 0x3, URZ, 0xc0, !UPT ;  /* 0x0000000304047892 */ /* 0x000fc8000f8ec0ff */
[----:B------:R-:W-:-:S03]  /*0a40*/  UISETP.NE.AND UP1, UPT, UR4, URZ, UPT ;  /* 0x000000ff0400728c */ /* 0x000fc6000bf25270 */
[----:B------:R-:W-:Y:S08]  /*0a50*/  BRA.U !UP0, `(.L_x_18) ;  /* 0x0000000108607547 */ /* 0x000ff0000b800000 */
[----:B0-2---:R-:W0:Y:S02]  /*0a60*/  LDC.64 R4, c[0x0][0x388] ;  /* 0x0000e200ff047b82 */ /* 0x005e240000000a00 */
[----:B0-----:R-:W-:-:S05]  /*0a70*/  IMAD.WIDE.U32 R4, R0, 0x2, R4 ;  /* 0x0000000200047825 */ /* 0x001fca00078e0004 */
[----:B------:R-:W2:Y:S04]  /*0a80*/  LDG.E.U16 R6, desc[UR10][R4.64] ;  /* 0x0000000a04067981 */ /* 0x000ea8000c1e1500 */
[----:B------:R-:W3:Y:S04]  /*0a90*/  LDG.E.U16 R8, desc[UR10][R4.64+0x2] ;  /* 0x0000020a04087981 */ /* 0x000ee8000c1e1500 */
[----:B------:R-:W4:Y:S04]  /*0aa0*/  LDG.E.U16 R10, desc[UR10][R4.64+0x4] ;  /* 0x0000040a040a7981 */ /* 0x000f28000c1e1500 */
[----:B------:R-:W5:Y:S01]  /*0ab0*/  LDG.E.U16 R13, desc[UR10][R4.64+0x6] ;  /* 0x0000060a040d7981 */ /* 0x000f62000c1e1500 */
[----:B------:R-:W-:-:S02]  /*0ac0*/  IMAD.MOV R7, RZ, RZ, -R12 ;  /* 0x000000ffff077224 */ /* 0x000fc400078e0a0c */
[----:B------:R-:W-:-:S03]  /*0ad0*/  VIADD R0, R0, 0x4 ;  /* 0x0000000400007836 */ /* 0x000fc60000000000 */
[----:B------:R-:W-:-:S05]  /*0ae0*/  PRMT R7, R7, 0x7710, RZ ;  /* 0x0000771007077816 */ /* 0x000fca00000000ff */
[----:B--2---:R-:W-:-:S04]  /*0af0*/  IMAD.IADD R7, R6, 0x1, R7 ;  /* 0x0000000106077824 */ /* 0x004fc800078e0207 */
[----:B------:R-:W-:Y:S01]  /*0b00*/  IMAD.MOV R9, RZ, RZ, -R7 ;  /* 0x000000ffff097224 */ /* 0x000fe200078e0a07 */
[----:B------:R1:W-:Y:S04]  /*0b10*/  STG.E.U16 desc[UR10][R4.64], R7 ;  /* 0x0000000704007986 */ /* 0x0003e8000c10150a */
[----:B------:R-:W-:-:S04]  /*0b20*/  PRMT R9, R9, 0x7710, RZ ;  /* 0x0000771009097816 */ /* 0x000fc800000000ff */
[----:B---3--:R-:W-:-:S05]  /*0b30*/  IADD3 R9, PT, PT, R8, R9, RZ ;  /* 0x0000000908097210 */ /* 0x008fca0007ffe0ff */
[----:B------:R-:W-:Y:S01]  /*0b40*/  IMAD.MOV R11, RZ, RZ, -R9 ;  /* 0x000000ffff0b7224 */ /* 0x000fe200078e0a09 */
[----:B------:R1:W-:Y:S04]  /*0b50*/  STG.E.U16 desc[UR10][R4.64+0x2], R9 ;  /* 0x0000020904007986 */ /* 0x0003e8000c10150a */
[----:B------:R-:W-:-:S05]  /*0b60*/  PRMT R11, R11, 0x7710, RZ ;  /* 0x000077100b0b7816 */ /* 0x000fca00000000ff */
[----:B----4-:R-:W-:-:S05]  /*0b70*/  IMAD.IADD R11, R10, 0x1, R11 ;  /* 0x000000010a0b7824 */ /* 0x010fca00078e020b */
[----:B------:R-:W-:Y:S01]  /*0b80*/  IADD3 R6, PT, PT, RZ, -R11, RZ ;  /* 0x8000000bff067210 */ /* 0x000fe20007ffe0ff */
[----:B------:R1:W-:Y:S03]  /*0b90*/  STG.E.U16 desc[UR10][R4.64+0x4], R11 ;  /* 0x0000040b04007986 */ /* 0x0003e6000c10150a */
[----:B------:R-:W-:-:S05]  /*0ba0*/  PRMT R6, R6, 0x7710, RZ ;  /* 0x0000771006067816 */ /* 0x000fca00000000ff */
[----:B-----5:R-:W-:-:S05]  /*0bb0*/  IMAD.IADD R13, R13, 0x1, R6 ;  /* 0x000000010d0d7824 */ /* 0x020fca00078e0206 */
[----:B------:R1:W-:Y:S01]  /*0bc0*/  STG.E.U16 desc[UR10][R4.64+0x6], R13 ;  /* 0x0000060d04007986 */ /* 0x0003e2000c10150a */
[----:B------:R-:W-:-:S07]  /*0bd0*/  PRMT R12, R13, 0x7610, R12 ;  /* 0x000076100d0c7816 */ /* 0x000fce000000000c */
.L_x_18:
[----:B------:R-:W-:Y:S05]  /*0be0*/  BRA.U !UP1, `(.L_x_14) ;  /* 0x0000000109487547 */ /* 0x000fea000b800000 */
[----:B012---:R-:W0:Y:S01]  /*0bf0*/  LDC.64 R4, c[0x0][0x388] ;  /* 0x0000e200ff047b82 */ /* 0x007e220000000a00 */
[----:B------:R-:W-:Y:S01]  /*0c00*/  UIADD3 UR4, UPT, UPT, -UR4, URZ, URZ ;  /* 0x000000ff04047290 */ /* 0x000fe2000fffe1ff */
[----:B0-----:R-:W-:-:S04]  /*0c10*/  IMAD.WIDE.U32 R4, R0, 0x2, R4 ;  /* 0x0000000200047825 */ /* 0x001fc800078e0004 */
[----:B------:R-:W-:Y:S01]  /*0c20*/  IMAD.MOV.U32 R9, RZ, RZ, R5 ;  /* 0x000000ffff097224 */ /* 0x000fe200078e0005 */
[----:B------:R-:W-:-:S07]  /*0c30*/  MOV R0, R4 ;  /* 0x0000000400007202 */ /* 0x000fce0000000f00 */
.L_x_19:
[----:B---3--:R-:W-:Y:S01]  /*0c40*/  IMAD.MOV.U32 R4, RZ, RZ, R0 ;  /* 0x000000ffff047224 */ /* 0x008fe200078e0000 */
[----:B------:R-:W-:-:S05]  /*0c50*/  MOV R5, R9 ;  /* 0x0000000900057202 */ /* 0x000fca0000000f00 */
[----:B------:R-:W2:Y:S01]  /*0c60*/  LDG.E.U16 R0, desc[UR10][R4.64] ;  /* 0x0000000a04007981 */ /* 0x000ea2000c1e1500 */
[----:B------:R-:W-:Y:S01]  /*0c70*/  IMAD.MOV R7, RZ, RZ, -R12 ;  /* 0x000000ffff077224 */ /* 0x000fe200078e0a0c */
[----:B------:R-:W-:-:S04]  /*0c80*/  UIADD3 UR4, UPT, UPT, UR4, 0x1, URZ ;  /* 0x0000000104047890 */ /* 0x000fc8000fffe0ff */
[----:B------:R-:W-:Y:S01]  /*0c90*/  PRMT R7, R7, 0x7710, RZ ;  /* 0x0000771007077816 */ /* 0x000fe200000000ff */
[----:B------:R-:W-:-:S04]  /*0ca0*/  UISETP.NE.AND UP0, UPT, UR4, URZ, UPT ;  /* 0x000000ff0400728c */ /* 0x000fc8000bf05270 */
[----:B--2---:R-:W-:Y:S01]  /*0cb0*/  IMAD.IADD R7, R0, 0x1, R7 ;  /* 0x0000000100077824 */ /* 0x004fe200078e0207 */
[----:B------:R-:W-:-:S04]  /*0cc0*/  IADD3 R0, P0, PT, R4, 0x2, RZ ;  /* 0x0000000204007810 */ /* 0x000fc80007f1e0ff */
[----:B------:R3:W-:Y:S01]  /*0cd0*/  STG.E.U16 desc[UR10][R4.64], R7 ;  /* 0x0000000704007986 */ /* 0x0007e2000c10150a */
[----:B------:R-:W-:Y:S02]  /*0ce0*/  IADD3.X R9, PT, PT, RZ, R5, RZ, P0, !PT ;  /* 0x00000005ff097210 */ /* 0x000fe400007fe4ff */
[----:B------:R-:W-:Y:S01]  /*0cf0*/  PRMT R12, R7, 0x7610, R12 ;  /* 0x00007610070c7816 */ /* 0x000fe2000000000c */
[----:B------:R-:W-:Y:S06]  /*0d00*/  BRA.U UP0, `(.L_x_19) ;  /* 0xfffffffd00cc7547 */ /* 0x000fec000b83ffff */
.L_x_14:
[----:B0123--:R-:W-:Y:S01]  /*0d10*/  CS2R R6, SR_CLOCKLO ;  /* 0x0000000000067805 */ /* 0x00ffe20000015000 */
[----:B------:R-:W0:Y:S05]  /*0d20*/  LDC.64 R4, c[0x0][0x398] ;  /* 0x0000e600ff047b82 */ /* 0x000e2a0000000a00 */
[----:B------:R-:W-:-:S05]  /*0d30*/  IADD3 R2, P0, PT, -R2, R6, RZ ;  /* 0x0000000602027210 */ /* 0x000fca0007f1e1ff */
[----:B------:R-:W-:-:S05]  /*0d40*/  IMAD.X R3, R7, 0x1, ~R3, P0 ;  /* 0x0000000107037824 */ /* 0x000fca00000e0e03 */
[----:B0-----:R-:W-:Y:S01]  /*0d50*/  STG.E.64 desc[UR10][R4.64], R2 ;  /* 0x0000000204007986 */ /* 0x001fe2000c101b0a */
[----:B------:R-:W-:Y:S05]  /*0d60*/  EXIT ;  /* 0x000000000000794d */ /* 0x000fea0003800000 */
.L_x_20:
        /* <DEDUP_REMOVED lines=9> */
.L_x_30:


//--------------------- .text._Z11test_assignIhEvPvPKvjPm --------------------------
	.section	.text._Z11test_assignIhEvPvPKvjPm,"ax",@progbits
	.align	128
        .global         _Z11test_assignIhEvPvPKvjPm
        .type           _Z11test_assignIhEvPvPKvjPm,@function
        .size           _Z11test_assignIhEvPvPKvjPm,(.L_x_31 - _Z11test_assignIhEvPvPKvjPm)
        .other          _Z11test_assignIhEvPvPKvjPm,@"STO_CUDA_ENTRY STV_DEFAULT"
_Z11test_assignIhEvPvPKvjPm:
.text._Z11test_assignIhEvPvPKvjPm:
[----:B------:R-:W-:Y:S01]  /*0000*/  LDC R1, c[0x0][0x37c] ;  /* 0x0000df00ff017b82 */ /* 0x000fe20000000800 */
[----:B------:R-:W0:Y:S01]  /*0010*/  LDCU.64 UR12, c[0x0][0x358] ;  /* 0x00006b00ff0c77ac */ /* 0x000e220008000a00 */
[----:B------:R-:W-:Y:S01]  /*0020*/  NOP ;  /* 0x0000000000007918 */ /* 0x000fe20000000000 */
[----:B------:R-:W-:Y:S01]  /*0030*/  CS2R R2, SR_CLOCKLO ;  /* 0x0000000000027805 */ /* 0x000fe20000015000 */
[----:B------:R-:W1:Y:S02]  /*0040*/  LDCU UR7, c[0x0][0x390] ;  /* 0x00007200ff0777ac */ /* 0x000e640008000800 */
[----:B-1----:R-:W-:-:S09]  /*0050*/  UISETP.NE.AND UP0, UPT, UR7, URZ, UPT ;  /* 0x000000ff0700728c */ /* 0x002fd2000bf05270 */
[----:B0-----:R-:W-:Y:S05]  /*0060*/  BRA.U !UP0, `(.L_x_21) ;  /* 0x0000000d08387547 */ /* 0x001fea000b800000 */
[----:B------:R-:W-:Y:S01]  /*0070*/  UISETP.GE.U32.AND UP1, UPT, UR7, 0x10, UPT ;  /* 0x000000100700788c */ /* 0x000fe2000bf26070 */
[----:B------:R-:W-:Y:S01]  /*0080*/  PRMT R0, RZ, 0x7610, R0 ;  /* 0x00007610ff007816 */ /* 0x000fe20000000000 */
[----:B------:R-:W-:Y:S01]  /*0090*/  ULOP3.LUT UR10, UR7, 0xf, URZ, 0xc0, !UPT ;  /* 0x0000000f070a7892 */ /* 0x000fe2000f8ec0ff */
[----:B------:R-:W-:-:S03]  /*00a0*/  UMOV UR4, URZ ;  /* 0x000000ff00047c82 */ /* 0x000fc60008000000 */
[----:B------:R-:W-:-:S03]  /*00b0*/  UISETP.NE.AND UP0, UPT, UR10, URZ, UPT ;  /* 0x000000ff0a00728c */ /* 0x000fc6000bf05270 */
[----:B------:R-:W-:Y:S08]  /*00c0*/  BRA.U !UP1, `(.L_x_22) ;  /* 0x0000000509807547 */ /* 0x000ff0000b800000 */
[----:B------:R-:W0:Y:S01]  /*00d0*/  LDCU.64 UR8, c[0x0][0x388] ;  /* 0x00007100ff0877ac */ /* 0x000e220008000a00 */
[----:B------:R-:W-:Y:S01]  /*00e0*/  PRMT R0, RZ, 0x7610, R0 ;  /* 0x00007610ff007816 */ /* 0x000fe20000000000 */
[----:B------:R-:W-:Y:S02]  /*00f0*/  ULOP3.LUT UR4, UR7, 0xfffffff0, URZ, 0xc0, !UPT ;  /* 0xfffffff007047892 */ /* 0x000fe4000f8ec0ff */
[----:B0-----:R-:W-:Y:S02]  /*0100*/  UIADD3 UR5, UP1, UPT, UR8, 0x7, URZ ;  /* 0x0000000708057890 */ /* 0x001fe4000ff3e0ff */
[----:B------:R-:W-:Y:S02]  /*0110*/  UIADD3 UR8, UPT, UPT, -UR4, URZ, URZ ;  /* 0x000000ff04087290 */ /* 0x000fe4000fffe1ff */
[----:B------:R-:W-:Y:S02]  /*0120*/  UIADD3.X UR6, UPT, UPT, URZ, UR9, URZ, UP1, !UPT ;  /* 0x00000009ff067290 */ /* 0x000fe40008ffe4ff */
[----:B------:R-:W-:-:S04]  /*0130*/  IMAD.U32 R6, RZ, RZ, UR5 ;  /* 0x00000005ff067e24 */ /* 0x000fc8000f8e00ff */
[----:B------:R-:W-:-:S07]  /*0140*/  IMAD.U32 R9, RZ, RZ, UR6 ;  /* 0x00000006ff097e24 */ /* 0x000fce000f8e00ff */
.L_x_23:
[----:B-1----:R-:W-:Y:S02]  /*0150*/  IMAD.MOV.U32 R4, RZ, RZ, R6 ;  /* 0x000000ffff047224 */ /* 0x002fe400078e0006 */
[----:B------:R-:W-:-:S05]  /*0160*/  IMAD.MOV.U32 R5, RZ, RZ, R9 ;  /* 0x000000ffff057224 */ /* 0x000fca00078e0009 */
[----:B------:R-:W2:Y:S04]  /*0170*/  LDG.E.U8 R6, desc[UR12][R4.64+-0x7] ;  /* 0xfffff90c04067981 */ /* 0x000ea8000c1e1100 */
[----:B------:R-:W3:Y:S04]  /*0180*/  LDG.E.U8 R8, desc[UR12][R4.64+-0x6] ;  /* 0xfffffa0c04087981 */ /* 0x000ee8000c1e1100 */
[----:B------:R-:W4:Y:S04]  /*0190*/  LDG.E.U8 R10, desc[UR12][R4.64+-0x5] ;  /* 0xfffffb0c040a7981 */ /* 0x000f28000c1e1100 */
[----:B------:R-:W5:Y:S04]  /*01a0*/  LDG.E.U8 R12, desc[UR12][R4.64+-0x4] ;  /* 0xfffffc0c040c7981 */ /* 0x000f68000c1e1100 */
[----:B------:R-:W5:Y:S04]  /*01b0*/  LDG.E.U8 R14, desc[UR12][R4.64+-0x3] ;  /* 0xfffffd0c040e7981 */ /* 0x000f68000c1e1100 */
[----:B------:R-:W5:Y:S01]  /*01c0*/  LDG.E.U8 R16, desc[UR12][R4.64+-0x2] ;  /* 0xfffffe0c04107981 */ /* 0x000f62000c1e1100 */
[----:B------:R-:W-:-:S04]  /*01d0*/  IADD3 R7, PT, PT, RZ, -R0, RZ ;  /* 0x80000000ff077210 */ /* 0x000fc80007ffe0ff */
[----:B------:R-:W-:-:S05]  /*01e0*/  PRMT R7, R7, 0x7710, RZ ;  /* 0x0000771007077816 */ /* 0x000fca00000000ff */
[----:B--2---:R-:W-:-:S04]  /*01f0*/  IMAD.IADD R7, R6, 0x1, R7 ;  /* 0x0000000106077824 */ /* 0x004fc800078e0207 */
[----:B------:R-:W-:Y:S01]  /*0200*/  IMAD.MOV R9, RZ, RZ, -R7 ;  /* 0x000000ffff097224 */ /* 0x000fe200078e0a07 */
[----:B------:R0:W-:Y:S04]  /*0210*/  STG.E.U8 desc[UR12][R4.64+-0x7], R7 ;  /* 0xfffff90704007986 */ /* 0x0001e8000c10110c */
[----:B------:R-:W-:-:S05]  /*0220*/  PRMT R9, R9, 0x7710, RZ ;  /* 0x0000771009097816 */ /* 0x000fca00000000ff */
[----:B---3--:R-:W-:-:S05]  /*0230*/  IMAD.IADD R9, R8, 0x1, R9 ;  /* 0x0000000108097824 */ /* 0x008fca00078e0209 */
[----:B------:R-:W-:Y:S01]  /*0240*/  IADD3 R11, PT, PT, RZ, -R9, RZ ;  /* 0x80000009ff0b7210 */ /* 0x000fe20007ffe0ff */
[----:B------:R1:W-:Y:S03]  /*0250*/  STG.E.U8 desc[UR12][R4.64+-0x6], R9 ;  /* 0xfffffa0904007986 */ /* 0x0003e6000c10110c */
[----:B------:R-:W-:-:S05]  /*0260*/  PRMT R11, R11, 0x7710, RZ ;  /* 0x000077100b0b7816 */ /* 0x000fca00000000ff */
[----:B----4-:R-:W-:-:S04]  /*0270*/  IMAD.IADD R11, R10, 0x1, R11 ;  /* 0x000000010a0b7824 */ /* 0x010fc800078e020b */
[----:B------:R-:W-:Y:S01]  /*0280*/  IMAD.MOV R13, RZ, RZ, -R11 ;  /* 0x000000ffff0d7224 */ /* 0x000fe200078e0a0b */
[----:B------:R2:W-:Y:S04]  /*0290*/  STG.E.U8 desc[UR12][R4.64+-0x5], R11 ;  /* 0xfffffb0b04007986 */ /* 0x0005e8000c10110c */
[----:B------:R-:W-:-:S05]  /*02a0*/  PRMT R13, R13, 0x7710, RZ ;  /* 0x000077100d0d7816 */ /* 0x000fca00000000ff */
[----:B-----5:R-:W-:-:S05]  /*02b0*/  IMAD.IADD R13, R12, 0x1, R13 ;  /* 0x000000010c0d7824 */ /* 0x020fca00078e020d */
[----:B------:R-:W-:Y:S01]  /*02c0*/  IADD3 R15, PT, PT, RZ, -R13, RZ ;  /* 0x8000000dff0f7210 */ /* 0x000fe20007ffe0ff */
[----:B------:R3:W-:Y:S03]  /*02d0*/  STG.E.U8 desc[UR12][R4.64+-0x4], R13 ;  /* 0xfffffc0d04007986 */ /* 0x0007e6000c10110c */
[----:B------:R-:W-:-:S05]  /*02e0*/  PRMT R15, R15, 0x7710, RZ ;  /* 0x000077100f0f7816 */ /* 0x000fca00000000ff */
[----:B------:R-:W-:-:S04]  /*02f0*/  IMAD.IADD R15, R14, 0x1, R15 ;  /* 0x000000010e0f7824 */ /* 0x000fc800078e020f */
[----:B------:R-:W-:Y:S01]  /*0300*/  IMAD.MOV R17, RZ, RZ, -R15 ;  /* 0x000000ffff117224 */ /* 0x000fe200078e0a0f */
[----:B------:R4:W-:Y:S04]  /*0310*/  STG.E.U8 desc[UR12][R4.64+-0x3], R15 ;  /* 0xfffffd0f04007986 */ /* 0x0009e8000c10110c */
[----:B------:R-:W-:-:S05]  /*0320*/  PRMT R17, R17, 0x7710, RZ ;  /* 0x0000771011117816 */ /* 0x000fca00000000ff */
[----:B------:R-:W-:-:S05]  /*0330*/  IMAD.IADD R17, R16, 0x1, R17 ;  /* 0x0000000110117824 */ /* 0x000fca00078e0211 */
[----:B------:R5:W-:Y:S04]  /*0340*/  STG.E.U8 desc[UR12][R4.64+-0x2], R17 ;  /* 0xfffffe1104007986 */ /* 0x000be8000c10110c */
[----:B------:R-:W2:Y:S01]  /*0350*/  LDG.E.U8 R0, desc[UR12][R4.64+-0x1] ;  /* 0xffffff0c04007981 */ /* 0x000ea2000c1e1100 */
[----:B------:R-:W-:-:S04]  /*0360*/  IADD3 R19, PT, PT, RZ, -R17, RZ ;  /* 0x80000011ff137210 */ /* 0x000fc80007ffe0ff */
[----:B------:R-:W-:-:S05]  /*0370*/  PRMT R19, R19, 0x7710, RZ ;  /* 0x0000771013137816 */ /* 0x000fca00000000ff */
[----:B--2---:R-:W-:-:S05]  /*0380*/  IMAD.IADD R19, R0, 0x1, R19 ;  /* 0x0000000100137824 */ /* 0x004fca00078e0213 */
[----:B------:R2:W-:Y:S04]  /*0390*/  STG.E.U8 desc[UR12][R4.64+-0x1], R19 ;  /* 0xffffff1304007986 */ /* 0x0005e8000c10110c */
[----:B------:R-:W3:Y:S04]  /*03a0*/  LDG.E.U8 R10, desc[UR12][R4.64] ;  /* 0x0000000c040a7981 */ /* 0x000ee8000c1e1100 */
[----:B------:R-:W4:Y:S04]  /*03b0*/  LDG.E.U8 R12, desc[UR12][R4.64+0x1] ;  /* 0x0000010c040c7981 */ /* 0x000f28000c1e1100 */
[----:B------:R-:W5:Y:S04]  /*03c0*/  LDG.E.U8 R14, desc[UR12][R4.64+0x2] ;  /* 0x0000020c040e7981 */ /* 0x000f68000c1e1100 */
[----:B------:R-:W2:Y:S04]  /*03d0*/  LDG.E.U8 R16, desc[UR12][R4.64+0x3] ;  /* 0x0000030c04107981 */ /* 0x000ea8000c1e1100 */
[----:B------:R-:W2:Y:S04]  /*03e0*/  LDG.E.U8 R18, desc[UR12][R4.64+0x4] ;  /* 0x0000040c04127981 */ /* 0x000ea8000c1e1100 */
[----:B------:R-:W2:Y:S04]  /*03f0*/  LDG.E.U8 R8, desc[UR12][R4.64+0x5] ;  /* 0x0000050c04087981 */ /* 0x000ea8000c1e1100 */
[----:B0-----:R-:W2:Y:S04]  /*0400*/  LDG.E.U8 R7, desc[UR12][R4.64+0x6] ;  /* 0x0000060c04077981 */ /* 0x001ea8000c1e1100 */
[----:B------:R-:W2:Y:S04]  /*0410*/  LDG.E.U8 R6, desc[UR12][R4.64+0x7] ;  /* 0x0000070c04067981 */ /* 0x000ea8000c1e1100 */
[----:B------:R-:W2:Y:S01]  /*0420*/  LDG.E.U8 R0, desc[UR12][R4.64+0x8] ;  /* 0x0000080c04007981 */ /* 0x000ea2000c1e1100 */
[----:B-1----:R-:W-:Y:S01]  /*0430*/  IMAD.MOV R9, RZ, RZ, -R19 ;  /* 0x000000ffff097224 */ /* 0x002fe200078e0a13 */
[----:B------:R-:W-:-:S04]  /*0440*/  UIADD3 UR8, UPT, UPT, UR8, 0x10, URZ ;  /* 0x0000001008087890 */ /* 0x000fc8000fffe0ff */
[----:B------:R-:W-:Y:S01]  /*0450*/  PRMT R9, R9, 0x7710, RZ ;  /* 0x0000771009097816 */ /* 0x000fe200000000ff */
[----:B------:R-:W-:-:S04]  /*0460*/  UISETP.NE.AND UP1, UPT, UR8, URZ, UPT ;  /* 0x000000ff0800728c */ /* 0x000fc8000bf25270 */
        /* <DEDUP_REMOVED lines=12> */
[----:B--2---:R-:W-:-:S04]  /*0530*/  IMAD.IADD R15, R16, 0x1, R15 ;  /* 0x00000001100f7824 */ /* 0x004fc800078e020f */
[----:B------:R-:W-:Y:S01]  /*0540*/  IMAD.MOV R17, RZ, RZ, -R15 ;  /* 0x000000ffff117224 */ /* 0x000fe200078e0a0f */
[----:B------:R1:W-:Y:S04]  /*0550*/  STG.E.U8 desc[UR12][R4.64+0x3], R15 ;  /* 0x0000030f04007986 */ /* 0x0003e8000c10110c */
[----:B------:R-:W-:-:S05]  /*0560*/  PRMT R17, R17, 0x7710, RZ ;  /* 0x0000771011117816 */ /* 0x000fca00000000ff */
[----:B------:R-:W-:-:S05]  /*0570*/  IMAD.IADD R17, R18, 0x1, R17 ;  /* 0x0000000112117824 */ /* 0x000fca00078e0211 */
        /* <DEDUP_REMOVED lines=8> */
[----:B------:R-:W-:Y:S01]  /*0600*/  IADD3 R21, PT, PT, RZ, -R7, RZ ;  /* 0x80000007ff157210 */ /* 0x000fe20007ffe0ff */
[----:B------:R1:W-:Y:S03]  /*0610*/  STG.E.U8 desc[UR12][R4.64+0x6], R7 ;  /* 0x0000060704007986 */ /* 0x0003e6000c10110c */
[----:B------:R-:W-:-:S05]  /*0620*/  PRMT R21, R21, 0x7710, RZ ;  /* 0x0000771015157816 */ /* 0x000fca00000000ff */
[----:B------:R-:W-:Y:S01]  /*0630*/  IMAD.IADD R21, R6, 0x1, R21 ;  /* 0x0000000106157824 */ /* 0x000fe200078e0215 */
[----:B------:R-:W-:-:S03]  /*0640*/  IADD3 R6, P0, PT, R4, 0x10, RZ ;  /* 0x0000001004067810 */ /* 0x000fc60007f1e0ff */
[----:B------:R-:W-:Y:S01]  /*0650*/  IMAD.MOV R23, RZ, RZ, -R21 ;  /* 0x000000ffff177224 */ /* 0x000fe200078e0a15 */
[----:B------:R1:W-:Y:S01]  /*0660*/  STG.E.U8 desc[UR12][R4.64+0x7], R21 ;  /* 0x0000071504007986 */ /* 0x0003e2000c10110c */
[----:B0-----:R-:W-:-:S03]  /*0670*/  IADD3.X R9, PT, PT, RZ, R5, RZ, P0, !PT ;  /* 0x00000005ff097210 */ /* 0x001fc600007fe4ff */
[----:B------:R-:W-:-:S05]  /*0680*/  PRMT R23, R23, 0x7710, RZ ;  /* 0x0000771017177816 */ /* 0x000fca00000000ff */
[----:B------:R-:W-:-:S05]  /*0690*/  IMAD.IADD R23, R0, 0x1, R23 ;  /* 0x0000000100177824 */ /* 0x000fca00078e0217 */
[----:B------:R1:W-:Y:S01]  /*06a0*/  STG.E.U8 desc[UR12][R4.64+0x8], R23 ;  /* 0x0000081704007986 */ /* 0x0003e2000c10110c */
[----:B------:R-:W-:Y:S01]  /*06b0*/  PRMT R0, R23, 0x7610, R0 ;  /* 0x0000761017007816 */ /* 0x000fe20000000000 */
[----:B------:R-:W-:Y:S06]  /*06c0*/  BRA.U UP1, `(.L_x_23) ;  /* 0xfffffff901a07547 */ /* 0x000fec000b83ffff */
.L_x_22:
[----:B------:R-:W-:Y:S05]  /*06d0*/  BRA.U !UP0, `(.L_x_21) ;  /* 0x00000005089c7547 */ /* 0x000fea000b800000 */
[----:B------:R-:W-:Y:S02]  /*06e0*/  UISETP.GE.U32.AND UP1, UPT, UR10, 0x8, UPT ;  /* 0x000000080a00788c */ /* 0x000fe4000bf26070 */
[----:B------:R-:W-:-:S04]  /*06f0*/  ULOP3.LUT UR11, UR7, 0x7, URZ, 0xc0, !UPT ;  /* 0x00000007070b7892 */ /* 0x000fc8000f8ec0ff */
[----:B------:R-:W-:-:S03]  /*0700*/  UISETP.NE.AND UP0, UPT, UR11, URZ, UPT ;  /* 0x000000ff0b00728c */ /* 0x000fc6000bf05270 */
[----:B------:R-:W-:Y:S08]  /*0710*/  BRA.U !UP1, `(.L_x_24) ;  /* 0x0000000109bc7547 */ /* 0x000ff0000b800000 */
[----:B------:R-:W0:Y:S02]  /*0720*/  LDCU.64 UR8, c[0x0][0x388] ;  /* 0x00007100ff0877ac */ /* 0x000e240008000a00 */
[----:B0-----:R-:W-:-:S04]  /*0730*/  UIADD3 UR5, UP1, UPT, UR4, UR8, URZ ;  /* 0x0000000804057290 */ /* 0x001fc8000ff3e0ff */
[----:B------:R-:W-:Y:S02]  /*0740*/  UIADD3.X UR6, UPT, UPT, URZ, UR9, URZ, UP1, !UPT ;  /* 0x00000009ff067290 */ /* 0x000fe40008ffe4ff */
[----:B-1----:R-:W-:-:S04]  /*0750*/  IMAD.U32 R4, RZ, RZ, UR5 ;  /* 0x00000005ff047e24 */ /* 0x002fc8000f8e00ff */
[----:B------:R-:W-:-:S05]  /*0760*/  IMAD.U32 R5, RZ, RZ, UR6 ;  /* 0x00000006ff057e24 */ /* 0x000fca000f8e00ff */
[----:B------:R-:W2:Y:S04]  /*0770*/  LDG.E.U8 R9, desc[UR12][R4.64] ;  /* 0x0000000c04097981 */ /* 0x000ea8000c1e1100 */
[----:B------:R-:W3:Y:S04]  /*0780*/  LDG.E.U8 R10, desc[UR12][R4.64+0x1] ;  /* 0x0000010c040a7981 */ /* 0x000ee8000c1e1100 */
[----:B------:R-:W4:Y:S04]  /*0790*/  LDG.E.U8 R12, desc[UR12][R4.64+0x2] ;  /* 0x0000020c040c7981 */ /* 0x000f28000c1e1100 */
[----:B------:R-:W5:Y:S04]  /*07a0*/  LDG.E.U8 R14, desc[UR12][R4.64+0x3] ;  /* 0x0000030c040e7981 */ /* 0x000f68000c1e1100 */
[----:B------:R-:W5:Y:S04]  /*07b0*/  LDG.E.U8 R16, desc[UR12][R4.64+0x4] ;  /* 0x0000040c04107981 */ /* 0x000f68000c1e1100 */
[----:B------:R-:W5:Y:S04]  /*07c0*/  LDG.E.U8 R8, desc[UR12][R4.64+0x5] ;  /* 0x0000050c04087981 */ /* 0x000f68000c1e1100 */
[----:B------:R-:W5:Y:S04]  /*07d0*/  LDG.E.U8 R7, desc[UR12][R4.64+0x6] ;  /* 0x0000060c04077981 */ /* 0x000f68000c1e1100 */
[----:B------:R-:W5:Y:S01]  /*07e0*/  LDG.E.U8 R6, desc[UR12][R4.64+0x7] ;  /* 0x0000070c04067981 */ /* 0x000f62000c1e1100 */
[----:B------:R-:W-:Y:S01]  /*07f0*/  IMAD.MOV R0, RZ, RZ, -R0 ;  /* 0x000000ffff007224 */ /* 0x000fe200078e0a00 */
[----:B------:R-:W-:-:S04]  /*0800*/  UIADD3 UR4, UPT, UPT, UR4, 0x8, URZ ;  /* 0x0000000804047890 */ /* 0x000fc8000fffe0ff */
[----:B------:R-:W-:-:S04]  /*0810*/  PRMT R0, R0, 0x7710, RZ ;  /* 0x0000771000007816 */ /* 0x000fc800000000ff */
[----:B--2---:R-:W-:-:S05]  /*0820*/  IADD3 R9, PT, PT, R9, R0, RZ ;  /* 0x0000000009097210 */ /* 0x004fca0007ffe0ff */
[----:B------:R-:W-:Y:S01]  /*0830*/  IMAD.MOV R11, RZ, RZ, -R9 ;  /* 0x000000ffff0b7224 */ /* 0x000fe200078e0a09 */
[----:B------:R0:W-:Y:S04]  /*0840*/  STG.E.U8 desc[UR12][R4.64], R9 ;  /* 0x0000000904007986 */ /* 0x0001e8000c10110c */
[----:B------:R-:W-:-:S05]  /*0850*/  PRMT R11, R11, 0x7710, RZ ;  /* 0x000077100b0b7816 */ /* 0x000fca00000000ff */
[----:B---3--:R-:W-:-:S04]  /*0860*/  IMAD.IADD R11, R10, 0x1, R11 ;  /* 0x000000010a0b7824 */ /* 0x008fc800078e020b */
[----:B------:R-:W-:Y:S01]  /*0870*/  IMAD.MOV R13, RZ, RZ, -R11 ;  /* 0x000000ffff0d7224 */ /* 0x000fe200078e0a0b */
[----:B------:R0:W-:Y:S04]  /*0880*/  STG.E.U8 desc[UR12][R4.64+0x1], R11 ;  /* 0x0000010b04007986 */ /* 0x0001e8000c10110c */
[----:B------:R-:W-:-:S04]  /*0890*/  PRMT R13, R13, 0x7710, RZ ;  /* 0x000077100d0d7816 */ /* 0x000fc800000000ff */
[----:B----4-:R-:W-:-:S05]  /*08a0*/  IADD3 R13, PT, PT, R12, R13, RZ ;  /* 0x0000000d0c0d7210 */ /* 0x010fca0007ffe0ff */
[----:B------:R-:W-:Y:S01]  /*08b0*/  IMAD.MOV R15, RZ, RZ, -R13 ;  /* 0x000000ffff0f7224 */ /* 0x000fe200078e0a0d */
[----:B------:R0:W-:Y:S04]  /*08c0*/  STG.E.U8 desc[UR12][R4.64+0x2], R13 ;  /* 0x0000020d04007986 */ /* 0x0001e8000c10110c */
[----:B------:R-:W-:-:S05]  /*08d0*/  PRMT R15, R15, 0x7710, RZ ;  /* 0x000077100f0f7816 */ /* 0x000fca00000000ff */
[----:B-----5:R-:W-:-:S04]  /*08e0*/  IMAD.IADD R15, R14, 0x1, R15 ;  /* 0x000000010e0f7824 */ /* 0x020fc800078e020f */
[----:B------:R-:W-:Y:S01]  /*08f0*/  IMAD.MOV R17, RZ, RZ, -R15 ;  /* 0x000000ffff117224 */ /* 0x000fe200078e0a0f */
[----:B------:R0:W-:Y:S04]  /*0900*/  STG.E.U8 desc[UR12][R4.64+0x3], R15 ;  /* 0x0000030f04007986 */ /* 0x0001e8000c10110c */
[----:B------:R-:W-:-:S04]  /*0910*/  PRMT R17, R17, 0x7710, RZ ;  /* 0x0000771011117816 */ /* 0x000fc800000000ff */
[----:B------:R-:W-:-:S05]  /*0920*/  IADD3 R17, PT, PT, R16, R17, RZ ;  /* 0x0000001110117210 */ /* 0x000fca0007ffe0ff */
[----:B------:R-:W-:Y:S01]  /*0930*/  IMAD.MOV R19, RZ, RZ, -R17 ;  /* 0x000000ffff137224 */ /* 0x000fe200078e0a11 */
[----:B------:R0:W-:Y:S04]  /*0940*/  STG.E.U8 desc[UR12][R4.64+0x4], R17 ;  /* 0x0000041104007986 */ /* 0x0001e8000c10110c */
[----:B------:R-:W-:-:S05]  /*0950*/  PRMT R19, R19, 0x7710, RZ ;  /* 0x0000771013137816 */ /* 0x000fca00000000ff */
[----:B------:R-:W-:-:S04]  /*0960*/  IMAD.IADD R19, R8, 0x1, R19 ;  /* 0x0000000108137824 */ /* 0x000fc800078e0213 */
[----:B------:R-:W-:Y:S01]  /*0970*/  IMAD.MOV R0, RZ, RZ, -R19 ;  /* 0x000000ffff007224 */ /* 0x000fe200078e0a13 */
[----:B------:R0:W-:Y:S04]  /*0980*/  STG.E.U8 desc[UR12][R4.64+0x5], R19 ;  /* 0x0000051304007986 */ /* 0x0001e8000c10110c */
[----:B------:R-:W-:-:S04]  /*0990*/  PRMT R0, R0, 0x7710, RZ ;  /* 0x0000771000007816 */ /* 0x000fc800000000ff */
[----:B------:R-:W-:-:S05]  /*09a0*/  IADD3 R7, PT, PT, R7, R0, RZ ;  /* 0x0000000007077210 */ /* 0x000fca0007ffe0ff */
[----:B------:R-:W-:Y:S01]  /*09b0*/  IMAD.MOV R21, RZ, RZ, -R7 ;  /* 0x000000ffff157224 */ /* 0x000fe200078e0a07 */
[----:B------:R0:W-:Y:S04]  /*09c0*/  STG.E.U8 desc[UR12][R4.64+0x6], R7 ;  /* 0x0000060704007986 */ /* 0x0001e8000c10110c */
[----:B------:R-:W-:-:S05]  /*09d0*/  PRMT R21, R21, 0x7710, RZ ;  /* 0x0000771015157816 */ /* 0x000fca00000000ff */
[----:B------:R-:W-:-:S05]  /*09e0*/  IMAD.IADD R21, R6, 0x1, R21 ;  /* 0x0000000106157824 */ /* 0x000fca00078e0215 */
[----:B------:R0:W-:Y:S01]  /*09f0*/  STG.E.U8 desc[UR12][R4.64+0x7], R21 ;  /* 0x0000071504007986 */ /* 0x0001e2000c10110c */
[----:B------:R-:W-:-:S07]  /*0a00*/  PRMT R0, R21, 0x7610, R0 ;  /* 0x0000761015007816 */ /* 0x000fce0000000000 */
.L_x_24:
[----:B------:R-:W-:Y:S05]  /*0a10*/  BRA.U !UP0, `(.L_x_21) ;  /* 0x0000000108cc7547 */ /* 0x000fea000b800000 */
[----:B------:R-:W-:Y:S02]  /*0a20*/  UISETP.GE.U32.AND UP1, UPT, UR11, 0x4, UPT ;  /* 0x000000040b00788c */ /* 0x000fe4000bf26070 */
[----:B------:R-:W-:-:S04]  /*0a30*/  ULOP3.LUT UR5, UR7, 0x3, URZ, 0xc0, !UPT ;  /* 0x0000000307057892 */ /* 0x000fc8000f8ec0ff */
[----:B------:R-:W-:-:S03]  /*0a40*/  UISETP.NE.AND UP0, UPT, UR5, URZ, UPT ;  /* 0x000000ff0500728c */ /* 0x000fc6000bf05270 */
[----:B------:R-:W-:Y:S08]  /*0a50*/  BRA.U !UP1, `(.L_x_25) ;  /* 0x00000001096c7547 */ /* 0x000ff0000b800000 */
[----:B------:R-:W2:Y:S02]  /*0a60*/  LDCU.64 UR6, c[0x0][0x388] ;  /* 0x00007100ff0677ac */ /* 0x000ea40008000a00 */
[----:B--2---:R-:W-:-:S04]  /*0a70*/  UIADD3 UR6, UP1, UPT, UR4, UR6, URZ ;  /* 0x0000000604067290 */ /* 0x004fc8000ff3e0ff */
[----:B------:R-:W-:Y:S02]  /*0a80*/  UIADD3.X UR7, UPT, UPT, URZ, UR7, URZ, UP1, !UPT ;  /* 0x00000007ff077290 */ /* 0x000fe40008ffe4ff */
[----:B01----:R-:W-:-:S04]  /*0a90*/  IMAD.U32 R4, RZ, RZ, UR6 ;  /* 0x00000006ff047e24 */ /* 0x003fc8000f8e00ff */
[----:B------:R-:W-:-:S05]  /*0aa0*/  MOV R5, UR7 ;  /* 0x0000000700057c02 */ /* 0x000fca0008000f00 */
[----:B------:R-:W2:Y:S04]  /*0ab0*/  LDG.E.U8 R6, desc[UR12][R4.64] ;  /* 0x0000000c04067981 */ /* 0x000ea8000c1e1100 */
[----:B------:R-:W3:Y:S04]  /*0ac0*/  LDG.E.U8 R8, desc[UR12][R4.64+0x1] ;  /* 0x0000010c04087981 */ /* 0x000ee8000c1e1100 */
[----:B------:R-:W4:Y:S04]  /*0ad0*/  LDG.E.U8 R10, desc[UR12][R4.64+0x2] ;  /* 0x0000020c040a7981 */ /* 0x000f28000c1e1100 */
[----:B------:R-:W5:Y:S01]  /*0ae0*/  LDG.E.U8 R12, desc[UR12][R4.64+0x3] ;  /* 0x0000030c040c7981 */ /* 0x000f62000c1e1100 */
[----:B------:R-:W-:Y:S01]  /*0af0*/  IMAD.MOV R7, RZ, RZ, -R0 ;  /* 0x000000ffff077224 */ /* 0x000fe200078e0a00 */
[----:B------:R-:W-:-:S04]  /*0b00*/  UIADD3 UR4, UPT, UPT, UR4, 0x4, URZ ;  /* 0x0000000404047890 */ /* 0x000fc8000fffe0ff */
[----:B------:R-:W-:-:S05]  /*0b10*/  PRMT R7, R7, 0x7710, RZ ;  /* 0x0000771007077816 */ /* 0x000fca00000000ff */
[----:B--2---:R-:W-:-:S04]  /*0b20*/  IMAD.IADD R7, R6, 0x1, R7 ;  /* 0x0000000106077824 */ /* 0x004fc800078e0207 */
[----:B------:R-:W-:Y:S01]  /*0b30*/  IMAD.MOV R9, RZ, RZ, -R7 ;  /* 0x000000ffff097224 */ /* 0x000fe200078e0a07 */
[----:B------:R2:W-:Y:S04]  /*0b40*/  STG.E.U8 desc[UR12][R4.64], R7 ;  /* 0x0000000704007986 */ /* 0x0005e8000c10110c */
[----:B------:R-:W-:-:S04]  /*0b50*/  PRMT R9, R9, 0x7710, RZ ;  /* 0x0000771009097816 */ /* 0x000fc800000000ff */
[----:B---3--:R-:W-:-:S05]  /*0b60*/  IADD3 R9, PT, PT, R8, R9, RZ ;  /* 0x0000000908097210 */ /* 0x008fca0007ffe0ff */
[----:B------:R-:W-:Y:S01]  /*0b70*/  IMAD.MOV R11, RZ, RZ, -R9 ;  /* 0x000000ffff0b7224 */ /* 0x000fe200078e0a09 */
[----:B------:R2:W-:Y:S04]  /*0b80*/  STG.E.U8 desc[UR12][R4.64+0x1], R9 ;  /* 0x0000010904007986 */ /* 0x0005e8000c10110c */
[----:B------:R-:W-:-:S05]  /*0b90*/  PRMT R11, R11, 0x7710, RZ ;  /* 0x000077100b0b7816 */ /* 0x000fca00000000ff */
[----:B----4-:R-:W-:-:S04]  /*0ba0*/  IMAD.IADD R11, R10, 0x1, R11 ;  /* 0x000000010a0b7824 */ /* 0x010fc800078e020b */
[----:B------:R-:W-:Y:S01]  /*0bb0*/  IMAD.MOV R13, RZ, RZ, -R11 ;  /* 0x000000ffff0d7224 */ /* 0x000fe200078e0a0b */
[----:B------:R2:W-:Y:S04]  /*0bc0*/  STG.E.U8 desc[UR12][R4.64+0x2], R11 ;  /* 0x0000020b04007986 */ /* 0x0005e8000c10110c */
[----:B------:R-:W-:-:S04]  /*0bd0*/  PRMT R13, R13, 0x7710, RZ ;  /* 0x000077100d0d7816 */ /* 0x000fc800000000ff */
[----:B-----5:R-:W-:-:S04]  /*0be0*/  IADD3 R13, PT, PT, R12, R13, RZ ;  /* 0x0000000d0c0d7210 */ /* 0x020fc80007ffe0ff */
[----:B------:R-:W-:Y:S01]  /*0bf0*/  PRMT R0, R13, 0x7610, R0 ;  /* 0x000076100d007816 */ /* 0x000fe20000000000 */
[----:B------:R2:W-:Y:S06]  /*0c00*/  STG.E.U8 desc[UR12][R4.64+0x3], R13 ;  /* 0x0000030d04007986 */ /* 0x0005ec000c10110c */
.L_x_25:
[----:B------:R-:W-:Y:S05]  /*0c10*/  BRA.U !UP0, `(.L_x_21) ;  /* 0x00000001084c7547 */ /* 0x000fea000b800000 */
[----:B------:R-:W3:Y:S01]  /*0c20*/  LDCU.64 UR6, c[0x0][0x388] ;  /* 0x00007100ff0677ac */ /* 0x000ee20008000a00 */
[----:B------:R-:W-:Y:S02]  /*0c30*/  UIADD3 UR5, UPT, UPT, -UR5, URZ, URZ ;  /* 0x000000ff05057290 */ /* 0x000fe4000fffe1ff */
[----:B---3--:R-:W-:-:S04]  /*0c40*/  UIADD3 UR4, UP0, UPT, UR4, UR6, URZ ;  /* 0x0000000604047290 */ /* 0x008fc8000ff1e0ff */
[----:B------:R-:W-:Y:S02]  /*0c50*/  UIADD3.X UR6, UPT, UPT, URZ, UR7, URZ, UP0, !UPT ;  /* 0x00000007ff067290 */ /* 0x000fe400087fe4ff */
[----:B------:R-:W-:-:S04]  /*0c60*/  IMAD.U32 R6, RZ, RZ, UR4 ;  /* 0x00000004ff067e24 */ /* 0x000fc8000f8e00ff */
[----:B0-2---:R-:W-:-:S07]  /*0c70*/  IMAD.U32 R9, RZ, RZ, UR6 ;  /* 0x00000006ff097e24 */ /* 0x005fce000f8e00ff */
.L_x_26:
[----:B-1-3--:R-:W-:Y:S01]  /*0c80*/  IMAD.MOV.U32 R4, RZ, RZ, R6 ;  /* 0x000000ffff047224 */ /* 0x00afe200078e0006 */
[----:B------:R-:W-:-:S05]  /*0c90*/  MOV R5, R9 ;  /* 0x0000000900057202 */ /* 0x000fca0000000f00 */
[----:B------:R-:W2:Y:S01]  /*0ca0*/  LDG.E.U8 R6, desc[UR12][R4.64] ;  /* 0x0000000c04067981 */ /* 0x000ea2000c1e1100 */
[----:B------:R-:W-:Y:S01]  /*0cb0*/  IMAD.MOV R7, RZ, RZ, -R0 ;  /* 0x000000ffff077224 */ /* 0x000fe200078e0a00 */
[----:B------:R-:W-:-:S04]  /*0cc0*/  UIADD3 UR5, UPT, UPT, UR5, 0x1, URZ ;  /* 0x0000000105057890 */ /* 0x000fc8000fffe0ff */
[----:B------:R-:W-:Y:S01]  /*0cd0*/  PRMT R7, R7, 0x7710, RZ ;  /* 0x0000771007077816 */ /* 0x000fe200000000ff */
[----:B------:R-:W-:-:S04]  /*0ce0*/  UISETP.NE.AND UP0, UPT, UR5, URZ, UPT ;  /* 0x000000ff0500728c */ /* 0x000fc8000bf05270 */
[----:B--2---:R-:W-:Y:S01]  /*0cf0*/  IMAD.IADD R7, R6, 0x1, R7 ;  /* 0x0000000106077824 */ /* 0x004fe200078e0207 */
[----:B------:R-:W-:-:S04]  /*0d00*/  IADD3 R6, P0, PT, R4, 0x1, RZ ;  /* 0x0000000104067810 */ /* 0x000fc80007f1e0ff */
[----:B------:R3:W-:Y:S01]  /*0d10*/  STG.E.U8 desc[UR12][R4.64], R7 ;  /* 0x0000000704007986 */ /* 0x0007e2000c10110c */
[----:B------:R-:W-:Y:S02]  /*0d20*/  IADD3.X R9, PT, PT, RZ, R5, RZ, P0, !PT ;  /* 0x00000005ff097210 */ /* 0x000fe400007fe4ff */
[----:B------:R-:W-:Y:S01]  /*0d30*/  PRMT R0, R7, 0x7610, R0 ;  /* 0x0000761007007816 */ /* 0x000fe20000000000 */
[----:B------:R-:W-:Y:S06]  /*0d40*/  BRA.U UP0, `(.L_x_26) ;  /* 0xfffffffd00cc7547 */ /* 0x000fec000b83ffff */
.L_x_21:
[----:B0123--:R-:W-:Y:S01]  /*0d50*/  CS2R R6, SR_CLOCKLO ;  /* 0x0000000000067805 */ /* 0x00ffe20000015000 */
[----:B------:R-:W0:Y:S05]  /*0d60*/  LDC.64 R4, c[0x0][0x398] ;  /* 0x0000e600ff047b82 */ /* 0x000e2a0000000a00 */
[----:B------:R-:W-:-:S05]  /*0d70*/  IADD3 R2, P0, PT, -R2, R6, RZ ;  /* 0x0000000602027210 */ /* 0x000fca0007f1e1ff */
[----:B------:R-:W-:-:S05]  /*0d80*/  IMAD.X R3, R7, 0x1, ~R3, P0 ;  /* 0x0000000107037824 */ /* 0x000fca00000e0e03 */
[----:B0-----:R-:W-:Y:S01]  /*0d90*/  STG.E.64 desc[UR12][R4.64], R2 ;  /* 0x0000000204007986 */ /* 0x001fe2000c101b0c */
[----:B------:R-:W-:Y:S05]  /*0da0*/  EXIT ;  /* 0x000000000000794d */ /* 0x000fea0003800000 */
.L_x_27:
        /* <DEDUP_REMOVED lines=13> */
.L_x_31:


//--------------------- .nv.shared.reserved.0     --------------------------
	.section	.nv.shared.reserved.0,"aw",@nobits
	.weak		__nv_reservedSMEM_offset_0_alias
	.size		__nv_reservedSMEM_offset_0_alias, 0, 64
	.other		__nv_reservedSMEM_offset_0_alias,@"STO_CUDA_RESERVED_SHARED STV_DEFAULT"
__nv_reservedSMEM_offset_0_alias:
	.zero		0
	.zero		64


//--------------------- .nv.constant0._Z11test_assignImEvPvPKvjPm --------------------------
	.section	.nv.constant0._Z11test_assignImEvPvPKvjPm,"a",@progbits
	.sectionflags	@""
	.align	4
.nv.constant0._Z11test_assignImEvPvPKvjPm:
	.zero		928


//--------------------- .nv.constant0._Z11test_assignIjEvPvPKvjPm --------------------------
	.section	.nv.constant0._Z11test_assignIjEvPvPKvjPm,"a",@progbits
	.sectionflags	@""
	.align	4
.nv.constant0._Z11test_assignIjEvPvPKvjPm:
	.zero		928


//--------------------- .nv.constant0._Z11test_assignItEvPvPKvjPm --------------------------
	.section	.nv.constant0._Z11test_assignItEvPvPKvjPm,"a",@progbits
	.sectionflags	@""
	.align	4
.nv.constant0._Z11test_assignItEvPvPKvjPm:
	.zero		928


//--------------------- .nv.constant0._Z11test_assignIhEvPvPKvjPm --------------------------
	.section	.nv.constant0._Z11test_assignIhEvPvPKvjPm,"a",@progbits
	.sectionflags	@""
	.align	4
.nv.constant0._Z11test_assignIhEvPvPKvjPm:
	.zero		928


//--------------------- SYMBOLS --------------------------

	.type		.nv.reservedSmem.offset0,@object
	.size		.nv.reservedSmem.offset0,0x4
